//
// Generated by NVIDIA NVVM Compiler
//
// Compiler Build ID: CL-36424714
// Cuda compilation tools, release 13.0, V13.0.88
// Based on NVVM 20.0.0
//

.version 9.0
.target sm_100
.address_size 64

	// .globl	_Z69kernel_sgemm_T_T_m9_n9_k56_lda9_ldb9_ldc56_alpha_1_beta_1_sss_0b51dc0PKfiS0_iPfijPj
// _ZZ69kernel_sgemm_T_T_m9_n9_k56_lda9_ldb9_ldc56_alpha_1_beta_1_sss_0b51dc0PKfiS0_iPfijPjE11totalShrMem has been demoted
// _ZZ69kernel_sgemm_T_T_m9_n9_k56_lda9_ldb9_ldc56_alpha_1_beta_1_sss_6452745PKfiS0_iPfijPjE11totalShrMem has been demoted

.visible .entry _Z69kernel_sgemm_T_T_m9_n9_k56_lda9_ldb9_ldc56_alpha_1_beta_1_sss_0b51dc0PKfiS0_iPfijPj(
	.param .u64 .ptr .align 1 _Z69kernel_sgemm_T_T_m9_n9_k56_lda9_ldb9_ldc56_alpha_1_beta_1_sss_0b51dc0PKfiS0_iPfijPj_param_0,
	.param .u32 _Z69kernel_sgemm_T_T_m9_n9_k56_lda9_ldb9_ldc56_alpha_1_beta_1_sss_0b51dc0PKfiS0_iPfijPj_param_1,
	.param .u64 .ptr .align 1 _Z69kernel_sgemm_T_T_m9_n9_k56_lda9_ldb9_ldc56_alpha_1_beta_1_sss_0b51dc0PKfiS0_iPfijPj_param_2,
	.param .u32 _Z69kernel_sgemm_T_T_m9_n9_k56_lda9_ldb9_ldc56_alpha_1_beta_1_sss_0b51dc0PKfiS0_iPfijPj_param_3,
	.param .u64 .ptr .align 1 _Z69kernel_sgemm_T_T_m9_n9_k56_lda9_ldb9_ldc56_alpha_1_beta_1_sss_0b51dc0PKfiS0_iPfijPj_param_4,
	.param .u32 _Z69kernel_sgemm_T_T_m9_n9_k56_lda9_ldb9_ldc56_alpha_1_beta_1_sss_0b51dc0PKfiS0_iPfijPj_param_5,
	.param .u32 _Z69kernel_sgemm_T_T_m9_n9_k56_lda9_ldb9_ldc56_alpha_1_beta_1_sss_0b51dc0PKfiS0_iPfijPj_param_6,
	.param .u64 .ptr .align 1 _Z69kernel_sgemm_T_T_m9_n9_k56_lda9_ldb9_ldc56_alpha_1_beta_1_sss_0b51dc0PKfiS0_iPfijPj_param_7
)
.maxntid 64
{
	.reg .pred 	%p<7>;
	.reg .b16 	%rs<32>;
	.reg .b32 	%r<57>;
	.reg .b32 	%f<201>;
	.reg .b64 	%rd<24>;
	// demoted variable
	.shared .align 8 .b8 _ZZ69kernel_sgemm_T_T_m9_n9_k56_lda9_ldb9_ldc56_alpha_1_beta_1_sss_0b51dc0PKfiS0_iPfijPjE11totalShrMem[2448];
	ld.param.u64 	%rd5, [_Z69kernel_sgemm_T_T_m9_n9_k56_lda9_ldb9_ldc56_alpha_1_beta_1_sss_0b51dc0PKfiS0_iPfijPj_param_0];
	ld.param.u32 	%r7, [_Z69kernel_sgemm_T_T_m9_n9_k56_lda9_ldb9_ldc56_alpha_1_beta_1_sss_0b51dc0PKfiS0_iPfijPj_param_1];
	ld.param.u64 	%rd6, [_Z69kernel_sgemm_T_T_m9_n9_k56_lda9_ldb9_ldc56_alpha_1_beta_1_sss_0b51dc0PKfiS0_iPfijPj_param_2];
	ld.param.u32 	%r8, [_Z69kernel_sgemm_T_T_m9_n9_k56_lda9_ldb9_ldc56_alpha_1_beta_1_sss_0b51dc0PKfiS0_iPfijPj_param_3];
	ld.param.u64 	%rd7, [_Z69kernel_sgemm_T_T_m9_n9_k56_lda9_ldb9_ldc56_alpha_1_beta_1_sss_0b51dc0PKfiS0_iPfijPj_param_4];
	ld.param.u32 	%r9, [_Z69kernel_sgemm_T_T_m9_n9_k56_lda9_ldb9_ldc56_alpha_1_beta_1_sss_0b51dc0PKfiS0_iPfijPj_param_5];
	ld.param.u32 	%r10, [_Z69kernel_sgemm_T_T_m9_n9_k56_lda9_ldb9_ldc56_alpha_1_beta_1_sss_0b51dc0PKfiS0_iPfijPj_param_6];
	ld.param.u64 	%rd8, [_Z69kernel_sgemm_T_T_m9_n9_k56_lda9_ldb9_ldc56_alpha_1_beta_1_sss_0b51dc0PKfiS0_iPfijPj_param_7];
	mov.u32 	%r1, %tid.y;
	mov.u32 	%r11, %ntid.y;
	mov.u32 	%r12, %ctaid.x;
	mad.lo.s32 	%r2, %r11, %r12, %r1;
	setp.ge.u32 	%p1, %r2, %r10;
	@%p1 bra 	$L__BB0_9;
	setp.eq.s64 	%p2, %rd8, 0;
	@%p2 bra 	$L__BB0_3;
	cvta.to.global.u64 	%rd9, %rd8;
	mul.wide.u32 	%rd10, %r2, 4;
	add.s64 	%rd11, %rd9, %rd10;
	ld.global.u32 	%r13, [%rd11];
	setp.eq.s32 	%p3, %r13, 0;
	@%p3 bra 	$L__BB0_9;
$L__BB0_3:
	mul.lo.s32 	%r14, %r2, 504;
	add.s32 	%r15, %r14, %r7;
	cvt.u64.u32 	%rd12, %r15;
	mad.lo.s32 	%r16, %r2, 81, %r8;
	cvt.u64.u32 	%rd1, %r16;
	add.s32 	%r3, %r9, %r14;
	mov.u32 	%r17, _ZZ69kernel_sgemm_T_T_m9_n9_k56_lda9_ldb9_ldc56_alpha_1_beta_1_sss_0b51dc0PKfiS0_iPfijPjE11totalShrMem;
	mad.lo.s32 	%r4, %r1, 2448, %r17;
	mov.u32 	%r18, %tid.x;
	cvt.u64.u32 	%rd2, %r18;
	add.s64 	%rd13, %rd12, %rd2;
	cvta.to.global.u64 	%rd14, %rd5;
	shl.b64 	%rd15, %rd13, 2;
	add.s64 	%rd3, %rd14, %rd15;
	ld.global.f32 	%f1, [%rd3];
	cvt.u16.u32 	%rs1, %r18;
	mul.lo.s16 	%rs2, %rs1, 57;
	shr.u16 	%rs3, %rs2, 9;
	mul.lo.s32 	%r5, %r18, 59;
	mul.wide.u16 	%r19, %rs3, -530;
	add.s32 	%r20, %r19, %r5;
	shl.b32 	%r21, %r20, 2;
	and.b32  	%r22, %r21, 262140;
	add.s32 	%r23, %r4, %r22;
	st.shared.f32 	[%r23], %f1;
	ld.global.f32 	%f2, [%rd3+256];
	or.b16  	%rs4, %rs1, 64;
	mul.lo.s16 	%rs5, %rs4, 57;
	shr.u16 	%rs6, %rs5, 9;
	mul.wide.u16 	%r24, %rs6, -530;
	add.s32 	%r25, %r5, %r24;
	shl.b32 	%r26, %r25, 2;
	add.s32 	%r27, %r26, 15104;
	and.b32  	%r28, %r27, 262140;
	add.s32 	%r29, %r4, %r28;
	st.shared.f32 	[%r29], %f2;
	ld.global.f32 	%f3, [%rd3+512];
	or.b16  	%rs7, %rs1, 128;
	mul.lo.s16 	%rs8, %rs7, 57;
	shr.u16 	%rs9, %rs8, 9;
	mul.wide.u16 	%r30, %rs9, -530;
	add.s32 	%r31, %r5, %r30;
	shl.b32 	%r32, %r31, 2;
	add.s32 	%r33, %r32, 30208;
	and.b32  	%r34, %r33, 262140;
	add.s32 	%r35, %r4, %r34;
	st.shared.f32 	[%r35], %f3;
	ld.global.f32 	%f4, [%rd3+768];
	or.b16  	%rs10, %rs1, 192;
	mul.lo.s16 	%rs11, %rs10, 57;
	shr.u16 	%rs12, %rs11, 9;
	mul.wide.u16 	%r36, %rs12, -530;
	add.s32 	%r37, %r5, %r36;
	shl.b32 	%r38, %r37, 2;
	add.s32 	%r39, %r38, 45312;
	and.b32  	%r40, %r39, 262140;
	add.s32 	%r41, %r4, %r40;
	st.shared.f32 	[%r41], %f4;
	ld.global.f32 	%f5, [%rd3+1024];
	or.b16  	%rs13, %rs1, 256;
	mul.hi.u16 	%rs14, %rs13, 7282;
	mul.lo.s16 	%rs15, %rs1, 59;
	mad.lo.s16 	%rs16, %rs14, -530, %rs15;
	add.s16 	%rs17, %rs16, 15104;
	mul.wide.u16 	%r42, %rs17, 4;
	add.s32 	%r43, %r4, %r42;
	st.shared.f32 	[%r43], %f5;
	ld.global.f32 	%f6, [%rd3+1280];
	or.b16  	%rs18, %rs1, 320;
	mul.hi.u16 	%rs19, %rs18, 7282;
	mad.lo.s16 	%rs20, %rs19, -530, %rs15;
	add.s16 	%rs21, %rs20, 18880;
	mul.wide.u16 	%r44, %rs21, 4;
	add.s32 	%r45, %r4, %r44;
	st.shared.f32 	[%r45], %f6;
	ld.global.f32 	%f7, [%rd3+1536];
	or.b16  	%rs22, %rs1, 384;
	mul.hi.u16 	%rs23, %rs22, 7282;
	mad.lo.s16 	%rs24, %rs23, -530, %rs15;
	add.s16 	%rs25, %rs24, 22656;
	mul.wide.u16 	%r46, %rs25, 4;
	add.s32 	%r47, %r4, %r46;
	st.shared.f32 	[%r47], %f7;
	ld.global.f32 	%f8, [%rd3+1792];
	or.b16  	%rs26, %rs1, 448;
	mul.hi.u16 	%rs27, %rs26, 7282;
	mad.lo.s16 	%rs28, %rs27, -530, %rs15;
	add.s16 	%rs29, %rs28, 26432;
	mul.wide.u16 	%r48, %rs29, 4;
	add.s32 	%r49, %r4, %r48;
	st.shared.f32 	[%r49], %f8;
	setp.gt.u32 	%p4, %r18, 18;
	@%p4 bra 	$L__BB0_5;
	ld.global.f32 	%f9, [%rd3+2048];
	or.b16  	%rs30, %rs1, 512;
	mul.hi.u16 	%rs31, %rs30, 7282;
	cvt.u32.u16 	%r50, %rs31;
	mad.lo.s32 	%r51, %r50, -530, %r5;
	shl.b32 	%r52, %r51, 2;
	add.s32 	%r53, %r52, %r4;
	st.shared.f32 	[%r53+120832], %f9;
$L__BB0_5:
	cvt.u32.u64 	%r54, %rd2;
	add.s64 	%rd16, %rd1, %rd2;
	cvta.to.global.u64 	%rd17, %rd6;
	shl.b64 	%rd18, %rd16, 2;
	add.s64 	%rd4, %rd17, %rd18;
	ld.global.f32 	%f10, [%rd4];
	shl.b32 	%r55, %r54, 2;
	add.s32 	%r6, %r4, %r55;
	st.shared.f32 	[%r6+2124], %f10;
	setp.gt.u32 	%p5, %r54, 16;
	@%p5 bra 	$L__BB0_7;
	ld.global.f32 	%f11, [%rd4+256];
	st.shared.f32 	[%r6+2380], %f11;
$L__BB0_7:
	bar.sync 	0;
	setp.gt.u32 	%p6, %r54, 55;
	@%p6 bra 	$L__BB0_9;
	ld.shared.f32 	%f12, [%r6];
	ld.shared.f32 	%f13, [%r4+2124];
	fma.rn.f32 	%f14, %f12, %f13, 0f00000000;
	ld.shared.v2.f32 	{%f15, %f16}, [%r4+2128];
	fma.rn.f32 	%f17, %f12, %f15, 0f00000000;
	fma.rn.f32 	%f18, %f12, %f16, 0f00000000;
	ld.shared.v2.f32 	{%f19, %f20}, [%r4+2136];
	fma.rn.f32 	%f21, %f12, %f19, 0f00000000;
	fma.rn.f32 	%f22, %f12, %f20, 0f00000000;
	ld.shared.v2.f32 	{%f23, %f24}, [%r4+2144];
	fma.rn.f32 	%f25, %f12, %f23, 0f00000000;
	fma.rn.f32 	%f26, %f12, %f24, 0f00000000;
	ld.shared.v2.f32 	{%f27, %f28}, [%r4+2152];
	fma.rn.f32 	%f29, %f12, %f27, 0f00000000;
	fma.rn.f32 	%f30, %f12, %f28, 0f00000000;
	ld.shared.f32 	%f31, [%r6+236];
	ld.shared.v2.f32 	{%f32, %f33}, [%r4+2160];
	fma.rn.f32 	%f34, %f31, %f32, %f14;
	fma.rn.f32 	%f35, %f31, %f33, %f17;
	ld.shared.v2.f32 	{%f36, %f37}, [%r4+2168];
	fma.rn.f32 	%f38, %f31, %f36, %f18;
	fma.rn.f32 	%f39, %f31, %f37, %f21;
	ld.shared.v2.f32 	{%f40, %f41}, [%r4+2176];
	fma.rn.f32 	%f42, %f31, %f40, %f22;
	fma.rn.f32 	%f43, %f31, %f41, %f25;
	ld.shared.v2.f32 	{%f44, %f45}, [%r4+2184];
	fma.rn.f32 	%f46, %f31, %f44, %f26;
	fma.rn.f32 	%f47, %f31, %f45, %f29;
	ld.shared.v2.f32 	{%f48, %f49}, [%r4+2192];
	fma.rn.f32 	%f50, %f31, %f48, %f30;
	ld.shared.f32 	%f51, [%r6+472];
	fma.rn.f32 	%f52, %f51, %f49, %f34;
	ld.shared.v2.f32 	{%f53, %f54}, [%r4+2200];
	fma.rn.f32 	%f55, %f51, %f53, %f35;
	fma.rn.f32 	%f56, %f51, %f54, %f38;
	ld.shared.v2.f32 	{%f57, %f58}, [%r4+2208];
	fma.rn.f32 	%f59, %f51, %f57, %f39;
	fma.rn.f32 	%f60, %f51, %f58, %f42;
	ld.shared.v2.f32 	{%f61, %f62}, [%r4+2216];
	fma.rn.f32 	%f63, %f51, %f61, %f43;
	fma.rn.f32 	%f64, %f51, %f62, %f46;
	ld.shared.v2.f32 	{%f65, %f66}, [%r4+2224];
	fma.rn.f32 	%f67, %f51, %f65, %f47;
	fma.rn.f32 	%f68, %f51, %f66, %f50;
	ld.shared.f32 	%f69, [%r6+708];
	ld.shared.v2.f32 	{%f70, %f71}, [%r4+2232];
	fma.rn.f32 	%f72, %f69, %f70, %f52;
	fma.rn.f32 	%f73, %f69, %f71, %f55;
	ld.shared.v2.f32 	{%f74, %f75}, [%r4+2240];
	fma.rn.f32 	%f76, %f69, %f74, %f56;
	fma.rn.f32 	%f77, %f69, %f75, %f59;
	ld.shared.v2.f32 	{%f78, %f79}, [%r4+2248];
	fma.rn.f32 	%f80, %f69, %f78, %f60;
	fma.rn.f32 	%f81, %f69, %f79, %f63;
	ld.shared.v2.f32 	{%f82, %f83}, [%r4+2256];
	fma.rn.f32 	%f84, %f69, %f82, %f64;
	fma.rn.f32 	%f85, %f69, %f83, %f67;
	ld.shared.v2.f32 	{%f86, %f87}, [%r4+2264];
	fma.rn.f32 	%f88, %f69, %f86, %f68;
	ld.shared.f32 	%f89, [%r6+944];
	fma.rn.f32 	%f90, %f89, %f87, %f72;
	ld.shared.v2.f32 	{%f91, %f92}, [%r4+2272];
	fma.rn.f32 	%f93, %f89, %f91, %f73;
	fma.rn.f32 	%f94, %f89, %f92, %f76;
	ld.shared.v2.f32 	{%f95, %f96}, [%r4+2280];
	fma.rn.f32 	%f97, %f89, %f95, %f77;
	fma.rn.f32 	%f98, %f89, %f96, %f80;
	ld.shared.v2.f32 	{%f99, %f100}, [%r4+2288];
	fma.rn.f32 	%f101, %f89, %f99, %f81;
	fma.rn.f32 	%f102, %f89, %f100, %f84;
	ld.shared.v2.f32 	{%f103, %f104}, [%r4+2296];
	fma.rn.f32 	%f105, %f89, %f103, %f85;
	fma.rn.f32 	%f106, %f89, %f104, %f88;
	ld.shared.f32 	%f107, [%r6+1180];
	ld.shared.v2.f32 	{%f108, %f109}, [%r4+2304];
	fma.rn.f32 	%f110, %f107, %f108, %f90;
	fma.rn.f32 	%f111, %f107, %f109, %f93;
	ld.shared.v2.f32 	{%f112, %f113}, [%r4+2312];
	fma.rn.f32 	%f114, %f107, %f112, %f94;
	fma.rn.f32 	%f115, %f107, %f113, %f97;
	ld.shared.v2.f32 	{%f116, %f117}, [%r4+2320];
	fma.rn.f32 	%f118, %f107, %f116, %f98;
	fma.rn.f32 	%f119, %f107, %f117, %f101;
	ld.shared.v2.f32 	{%f120, %f121}, [%r4+2328];
	fma.rn.f32 	%f122, %f107, %f120, %f102;
	fma.rn.f32 	%f123, %f107, %f121, %f105;
	ld.shared.v2.f32 	{%f124, %f125}, [%r4+2336];
	fma.rn.f32 	%f126, %f107, %f124, %f106;
	ld.shared.f32 	%f127, [%r6+1416];
	fma.rn.f32 	%f128, %f127, %f125, %f110;
	ld.shared.v2.f32 	{%f129, %f130}, [%r4+2344];
	fma.rn.f32 	%f131, %f127, %f129, %f111;
	fma.rn.f32 	%f132, %f127, %f130, %f114;
	ld.shared.v2.f32 	{%f133, %f134}, [%r4+2352];
	fma.rn.f32 	%f135, %f127, %f133, %f115;
	fma.rn.f32 	%f136, %f127, %f134, %f118;
	ld.shared.v2.f32 	{%f137, %f138}, [%r4+2360];
	fma.rn.f32 	%f139, %f127, %f137, %f119;
	fma.rn.f32 	%f140, %f127, %f138, %f122;
	ld.shared.v2.f32 	{%f141, %f142}, [%r4+2368];
	fma.rn.f32 	%f143, %f127, %f141, %f123;
	fma.rn.f32 	%f144, %f127, %f142, %f126;
	ld.shared.f32 	%f145, [%r6+1652];
	ld.shared.v2.f32 	{%f146, %f147}, [%r4+2376];
	fma.rn.f32 	%f148, %f145, %f146, %f128;
	fma.rn.f32 	%f149, %f145, %f147, %f131;
	ld.shared.v2.f32 	{%f150, %f151}, [%r4+2384];
	fma.rn.f32 	%f152, %f145, %f150, %f132;
	fma.rn.f32 	%f153, %f145, %f151, %f135;
	ld.shared.v2.f32 	{%f154, %f155}, [%r4+2392];
	fma.rn.f32 	%f156, %f145, %f154, %f136;
	fma.rn.f32 	%f157, %f145, %f155, %f139;
	ld.shared.v2.f32 	{%f158, %f159}, [%r4+2400];
	fma.rn.f32 	%f160, %f145, %f158, %f140;
	fma.rn.f32 	%f161, %f145, %f159, %f143;
	ld.shared.v2.f32 	{%f162, %f163}, [%r4+2408];
	fma.rn.f32 	%f164, %f145, %f162, %f144;
	ld.shared.f32 	%f165, [%r6+1888];
	fma.rn.f32 	%f166, %f165, %f163, %f148;
	ld.shared.v2.f32 	{%f167, %f168}, [%r4+2416];
	fma.rn.f32 	%f169, %f165, %f167, %f149;
	fma.rn.f32 	%f170, %f165, %f168, %f152;
	ld.shared.v2.f32 	{%f171, %f172}, [%r4+2424];
	fma.rn.f32 	%f173, %f165, %f171, %f153;
	fma.rn.f32 	%f174, %f165, %f172, %f156;
	ld.shared.v2.f32 	{%f175, %f176}, [%r4+2432];
	fma.rn.f32 	%f177, %f165, %f175, %f157;
	fma.rn.f32 	%f178, %f165, %f176, %f160;
	ld.shared.v2.f32 	{%f179, %f180}, [%r4+2440];
	fma.rn.f32 	%f181, %f165, %f179, %f161;
	fma.rn.f32 	%f182, %f165, %f180, %f164;
	cvt.u64.u32 	%rd19, %r3;
	add.s64 	%rd20, %rd2, %rd19;
	cvta.to.global.u64 	%rd21, %rd7;
	shl.b64 	%rd22, %rd20, 2;
	add.s64 	%rd23, %rd21, %rd22;
	ld.global.f32 	%f183, [%rd23];
	add.f32 	%f184, %f166, %f183;
	st.global.f32 	[%rd23], %f184;
	ld.global.f32 	%f185, [%rd23+224];
	add.f32 	%f186, %f169, %f185;
	st.global.f32 	[%rd23+224], %f186;
	ld.global.f32 	%f187, [%rd23+448];
	add.f32 	%f188, %f170, %f187;
	st.global.f32 	[%rd23+448], %f188;
	ld.global.f32 	%f189, [%rd23+672];
	add.f32 	%f190, %f173, %f189;
	st.global.f32 	[%rd23+672], %f190;
	ld.global.f32 	%f191, [%rd23+896];
	add.f32 	%f192, %f174, %f191;
	st.global.f32 	[%rd23+896], %f192;
	ld.global.f32 	%f193, [%rd23+1120];
	add.f32 	%f194, %f177, %f193;
	st.global.f32 	[%rd23+1120], %f194;
	ld.global.f32 	%f195, [%rd23+1344];
	add.f32 	%f196, %f178, %f195;
	st.global.f32 	[%rd23+1344], %f196;
	ld.global.f32 	%f197, [%rd23+1568];
	add.f32 	%f198, %f181, %f197;
	st.global.f32 	[%rd23+1568], %f198;
	ld.global.f32 	%f199, [%rd23+1792];
	add.f32 	%f200, %f182, %f199;
	st.global.f32 	[%rd23+1792], %f200;
$L__BB0_9:
	ret;

}
	// .globl	_Z69kernel_sgemm_T_T_m9_n9_k56_lda9_ldb9_ldc56_alpha_1_beta_1_sss_6452745PKfiS0_iPfijPj
.visible .entry _Z69kernel_sgemm_T_T_m9_n9_k56_lda9_ldb9_ldc56_alpha_1_beta_1_sss_6452745PKfiS0_iPfijPj(
	.param .u64 .ptr .align 1 _Z69kernel_sgemm_T_T_m9_n9_k56_lda9_ldb9_ldc56_alpha_1_beta_1_sss_6452745PKfiS0_iPfijPj_param_0,
	.param .u32 _Z69kernel_sgemm_T_T_m9_n9_k56_lda9_ldb9_ldc56_alpha_1_beta_1_sss_6452745PKfiS0_iPfijPj_param_1,
	.param .u64 .ptr .align 1 _Z69kernel_sgemm_T_T_m9_n9_k56_lda9_ldb9_ldc56_alpha_1_beta_1_sss_6452745PKfiS0_iPfijPj_param_2,
	.param .u32 _Z69kernel_sgemm_T_T_m9_n9_k56_lda9_ldb9_ldc56_alpha_1_beta_1_sss_6452745PKfiS0_iPfijPj_param_3,
	.param .u64 .ptr .align 1 _Z69kernel_sgemm_T_T_m9_n9_k56_lda9_ldb9_ldc56_alpha_1_beta_1_sss_6452745PKfiS0_iPfijPj_param_4,
	.param .u32 _Z69kernel_sgemm_T_T_m9_n9_k56_lda9_ldb9_ldc56_alpha_1_beta_1_sss_6452745PKfiS0_iPfijPj_param_5,
	.param .u32 _Z69kernel_sgemm_T_T_m9_n9_k56_lda9_ldb9_ldc56_alpha_1_beta_1_sss_6452745PKfiS0_iPfijPj_param_6,
	.param .u64 .ptr .align 1 _Z69kernel_sgemm_T_T_m9_n9_k56_lda9_ldb9_ldc56_alpha_1_beta_1_sss_6452745PKfiS0_iPfijPj_param_7
)
.maxntid 64
{
	.reg .pred 	%p<7>;
	.reg .b16 	%rs<32>;
	.reg .b32 	%r<57>;
	.reg .b32 	%f<48>;
	.reg .b64 	%rd<24>;
	// demoted variable
	.shared .align 8 .b8 _ZZ69kernel_sgemm_T_T_m9_n9_k56_lda9_ldb9_ldc56_alpha_1_beta_1_sss_6452745PKfiS0_iPfijPjE11totalShrMem[2160];
	ld.param.u64 	%rd4, [_Z69kernel_sgemm_T_T_m9_n9_k56_lda9_ldb9_ldc56_alpha_1_beta_1_sss_6452745PKfiS0_iPfijPj_param_0];
	ld.param.u32 	%r7, [_Z69kernel_sgemm_T_T_m9_n9_k56_lda9_ldb9_ldc56_alpha_1_beta_1_sss_6452745PKfiS0_iPfijPj_param_1];
	ld.param.u64 	%rd5, [_Z69kernel_sgemm_T_T_m9_n9_k56_lda9_ldb9_ldc56_alpha_1_beta_1_sss_6452745PKfiS0_iPfijPj_param_2];
	ld.param.u32 	%r8, [_Z69kernel_sgemm_T_T_m9_n9_k56_lda9_ldb9_ldc56_alpha_1_beta_1_sss_6452745PKfiS0_iPfijPj_param_3];
	ld.param.u64 	%rd6, [_Z69kernel_sgemm_T_T_m9_n9_k56_lda9_ldb9_ldc56_alpha_1_beta_1_sss_6452745PKfiS0_iPfijPj_param_4];
	ld.param.u32 	%r9, [_Z69kernel_sgemm_T_T_m9_n9_k56_lda9_ldb9_ldc56_alpha_1_beta_1_sss_6452745PKfiS0_iPfijPj_param_5];
	ld.param.u32 	%r10, [_Z69kernel_sgemm_T_T_m9_n9_k56_lda9_ldb9_ldc56_alpha_1_beta_1_sss_6452745PKfiS0_iPfijPj_param_6];
	ld.param.u64 	%rd7, [_Z69kernel_sgemm_T_T_m9_n9_k56_lda9_ldb9_ldc56_alpha_1_beta_1_sss_6452745PKfiS0_iPfijPj_param_7];
	mov.u32 	%r1, %tid.y;
	mov.u32 	%r11, %ntid.y;
	mov.u32 	%r12, %ctaid.x;
	mad.lo.s32 	%r2, %r11, %r12, %r1;
	setp.ge.u32 	%p1, %r2, %r10;
	@%p1 bra 	$L__BB1_8;
	setp.eq.s64 	%p2, %rd7, 0;
	@%p2 bra 	$L__BB1_3;
	cvta.to.global.u64 	%rd8, %rd7;
	mul.wide.u32 	%rd9, %r2, 4;
	add.s64 	%rd10, %rd8, %rd9;
	ld.global.u32 	%r13, [%rd10];
	setp.eq.s32 	%p3, %r13, 0;
	@%p3 bra 	$L__BB1_8;
$L__BB1_3:
	mul.lo.s32 	%r14, %r2, 504;
	add.s32 	%r15, %r14, %r7;
	cvt.u64.u32 	%rd11, %r15;
	mad.lo.s32 	%r16, %r2, 9, %r8;
	cvt.u64.u32 	%rd1, %r16;
	add.s32 	%r3, %r9, %r14;
	mov.u32 	%r17, _ZZ69kernel_sgemm_T_T_m9_n9_k56_lda9_ldb9_ldc56_alpha_1_beta_1_sss_6452745PKfiS0_iPfijPjE11totalShrMem;
	mad.lo.s32 	%r4, %r1, 2160, %r17;
	mov.u32 	%r18, %tid.x;
	cvt.u64.u32 	%rd2, %r18;
	add.s64 	%rd12, %rd11, %rd2;
	cvta.to.global.u64 	%rd13, %rd4;
	shl.b64 	%rd14, %rd12, 2;
	add.s64 	%rd3, %rd13, %rd14;
	ld.global.f32 	%f1, [%rd3];
	cvt.u16.u32 	%rs1, %r18;
	mul.lo.s16 	%rs2, %rs1, 57;
	shr.u16 	%rs3, %rs2, 9;
	mul.lo.s32 	%r5, %r18, 59;
	mul.wide.u16 	%r19, %rs3, -530;
	add.s32 	%r20, %r19, %r5;
	shl.b32 	%r21, %r20, 2;
	and.b32  	%r22, %r21, 262140;
	add.s32 	%r23, %r4, %r22;
	st.shared.f32 	[%r23], %f1;
	ld.global.f32 	%f2, [%rd3+256];
	or.b16  	%rs4, %rs1, 64;
	mul.lo.s16 	%rs5, %rs4, 57;
	shr.u16 	%rs6, %rs5, 9;
	mul.wide.u16 	%r24, %rs6, -530;
	add.s32 	%r25, %r5, %r24;
	shl.b32 	%r26, %r25, 2;
	add.s32 	%r27, %r26, 15104;
	and.b32  	%r28, %r27, 262140;
	add.s32 	%r29, %r4, %r28;
	st.shared.f32 	[%r29], %f2;
	ld.global.f32 	%f3, [%rd3+512];
	or.b16  	%rs7, %rs1, 128;
	mul.lo.s16 	%rs8, %rs7, 57;
	shr.u16 	%rs9, %rs8, 9;
	mul.wide.u16 	%r30, %rs9, -530;
	add.s32 	%r31, %r5, %r30;
	shl.b32 	%r32, %r31, 2;
	add.s32 	%r33, %r32, 30208;
	and.b32  	%r34, %r33, 262140;
	add.s32 	%r35, %r4, %r34;
	st.shared.f32 	[%r35], %f3;
	ld.global.f32 	%f4, [%rd3+768];
	or.b16  	%rs10, %rs1, 192;
	mul.lo.s16 	%rs11, %rs10, 57;
	shr.u16 	%rs12, %rs11, 9;
	mul.wide.u16 	%r36, %rs12, -530;
	add.s32 	%r37, %r5, %r36;
	shl.b32 	%r38, %r37, 2;
	add.s32 	%r39, %r38, 45312;
	and.b32  	%r40, %r39, 262140;
	add.s32 	%r41, %r4, %r40;
	st.shared.f32 	[%r41], %f4;
	ld.global.f32 	%f5, [%rd3+1024];
	or.b16  	%rs13, %rs1, 256;
	mul.hi.u16 	%rs14, %rs13, 7282;
	mul.lo.s16 	%rs15, %rs1, 59;
	mad.lo.s16 	%rs16, %rs14, -530, %rs15;
	add.s16 	%rs17, %rs16, 15104;
	mul.wide.u16 	%r42, %rs17, 4;
	add.s32 	%r43, %r4, %r42;
	st.shared.f32 	[%r43], %f5;
	ld.global.f32 	%f6, [%rd3+1280];
	or.b16  	%rs18, %rs1, 320;
	mul.hi.u16 	%rs19, %rs18, 7282;
	mad.lo.s16 	%rs20, %rs19, -530, %rs15;
	add.s16 	%rs21, %rs20, 18880;
	mul.wide.u16 	%r44, %rs21, 4;
	add.s32 	%r45, %r4, %r44;
	st.shared.f32 	[%r45], %f6;
	ld.global.f32 	%f7, [%rd3+1536];
	or.b16  	%rs22, %rs1, 384;
	mul.hi.u16 	%rs23, %rs22, 7282;
	mad.lo.s16 	%rs24, %rs23, -530, %rs15;
	add.s16 	%rs25, %rs24, 22656;
	mul.wide.u16 	%r46, %rs25, 4;
	add.s32 	%r47, %r4, %r46;
	st.shared.f32 	[%r47], %f7;
	ld.global.f32 	%f8, [%rd3+1792];
	or.b16  	%rs26, %rs1, 448;
	mul.hi.u16 	%rs27, %rs26, 7282;
	mad.lo.s16 	%rs28, %rs27, -530, %rs15;
	add.s16 	%rs29, %rs28, 26432;
	mul.wide.u16 	%r48, %rs29, 4;
	add.s32 	%r49, %r4, %r48;
	st.shared.f32 	[%r49], %f8;
	setp.gt.u32 	%p4, %r18, 18;
	shl.b32 	%r50, %r18, 2;
	add.s32 	%r6, %r4, %r50;
	@%p4 bra 	$L__BB1_6;
	cvt.u32.u64 	%r51, %rd2;
	ld.global.f32 	%f9, [%rd3+2048];
	or.b16  	%rs30, %rs1, 512;
	mul.hi.u16 	%rs31, %rs30, 7282;
	cvt.u32.u16 	%r52, %rs31;
	mad.lo.s32 	%r53, %r52, -530, %r5;
	shl.b32 	%r54, %r53, 2;
	add.s32 	%r55, %r54, %r4;
	st.shared.f32 	[%r55+120832], %f9;
	setp.gt.u32 	%p5, %r51, 8;
	@%p5 bra 	$L__BB1_6;
	add.s64 	%rd15, %rd1, %rd2;
	cvta.to.global.u64 	%rd16, %rd5;
	shl.b64 	%rd17, %rd15, 2;
	add.s64 	%rd18, %rd16, %rd17;
	ld.global.f32 	%f10, [%rd18];
	st.shared.f32 	[%r6+2124], %f10;
$L__BB1_6:
	cvt.u32.u64 	%r56, %rd2;
	bar.sync 	0;
	setp.gt.u32 	%p6, %r56, 55;
	@%p6 bra 	$L__BB1_8;
	ld.shared.f32 	%f11, [%r6+236];
	ld.shared.f32 	%f12, [%r4+2124];
	fma.rn.f32 	%f13, %f11, %f12, 0f00000000;
	ld.shared.v2.f32 	{%f14, %f15}, [%r4+2128];
	fma.rn.f32 	%f16, %f11, %f14, 0f00000000;
	fma.rn.f32 	%f17, %f11, %f15, 0f00000000;
	ld.shared.v2.f32 	{%f18, %f19}, [%r4+2136];
	fma.rn.f32 	%f20, %f11, %f18, 0f00000000;
	fma.rn.f32 	%f21, %f11, %f19, 0f00000000;
	ld.shared.v2.f32 	{%f22, %f23}, [%r4+2144];
	fma.rn.f32 	%f24, %f11, %f22, 0f00000000;
	fma.rn.f32 	%f25, %f11, %f23, 0f00000000;
	ld.shared.v2.f32 	{%f26, %f27}, [%r4+2152];
	fma.rn.f32 	%f28, %f11, %f26, 0f00000000;
	fma.rn.f32 	%f29, %f11, %f27, 0f00000000;
	cvt.u64.u32 	%rd19, %r3;
	add.s64 	%rd20, %rd2, %rd19;
	cvta.to.global.u64 	%rd21, %rd6;
	shl.b64 	%rd22, %rd20, 2;
	add.s64 	%rd23, %rd21, %rd22;
	ld.global.f32 	%f30, [%rd23];
	add.f32 	%f31, %f13, %f30;
	st.global.f32 	[%rd23], %f31;
	ld.global.f32 	%f32, [%rd23+224];
	add.f32 	%f33, %f16, %f32;
	st.global.f32 	[%rd23+224], %f33;
	ld.global.f32 	%f34, [%rd23+448];
	add.f32 	%f35, %f17, %f34;
	st.global.f32 	[%rd23+448], %f35;
	ld.global.f32 	%f36, [%rd23+672];
	add.f32 	%f37, %f20, %f36;
	st.global.f32 	[%rd23+672], %f37;
	ld.global.f32 	%f38, [%rd23+896];
	add.f32 	%f39, %f21, %f38;
	st.global.f32 	[%rd23+896], %f39;
	ld.global.f32 	%f40, [%rd23+1120];
	add.f32 	%f41, %f24, %f40;
	st.global.f32 	[%rd23+1120], %f41;
	ld.global.f32 	%f42, [%rd23+1344];
	add.f32 	%f43, %f25, %f42;
	st.global.f32 	[%rd23+1344], %f43;
	ld.global.f32 	%f44, [%rd23+1568];
	add.f32 	%f45, %f28, %f44;
	st.global.f32 	[%rd23+1568], %f45;
	ld.global.f32 	%f46, [%rd23+1792];
	add.f32 	%f47, %f29, %f46;
	st.global.f32 	[%rd23+1792], %f47;
$L__BB1_8:
	ret;

}


// ===== COMPILED SASS (sm_100) =====

	.target	sm_100

	.elftype	@"ET_EXEC"


//--------------------- .note.nv.tkinfo           --------------------------
	.section	.note.nv.tkinfo,"",@"SHT_NOTE"
	.sectionflags	@"SHF_NOTE_NV_TKINFO"
	.tkinfo
        /*0018*/ 	.word	0x00000002
        /*0030*/ 	.string	""
        /*0030*/ 	.string	"ptxas"
        /*0030*/ 	.string	"Cuda compilation tools, release 13.0, V13.0.88"
        /*0030*/ 	.string	"Build cuda_13.0.r13.0/compiler.36424714_0"
        /*0030*/ 	.string	"-arch sm_100 -m 64 "



//--------------------- .note.nv.cuinfo           --------------------------
	.section	.note.nv.cuinfo,"",@"SHT_NOTE"
	.sectionflags	@"SHF_NOTE_NV_CUINFO"
        /*0018*/ 	.short	0x0002
        /*001a*/ 	.short	0x0064
        /*001c*/ 	.short	0x0082
	.zero		2


//--------------------- .nv.info                  --------------------------
	.section	.nv.info,"",@"SHT_CUDA_INFO"
	.align	4


	//----- nvinfo : EIATTR_REGCOUNT
	.align		4
        /*0000*/ 	.byte	0x04, 0x2f
        /*0002*/ 	.short	(.L_1 - .L_0)
	.align		4
.L_0:
        /*0004*/ 	.word	index@(_Z69kernel_sgemm_T_T_m9_n9_k56_lda9_ldb9_ldc56_alpha_1_beta_1_sss_0b51dc0PKfiS0_iPfijPj)
        /*0008*/ 	.word	0x00000022


	//----- nvinfo : EIATTR_FRAME_SIZE
	.align		4
.L_1:
        /*000c*/ 	.byte	0x04, 0x11
        /*000e*/ 	.short	(.L_3 - .L_2)
	.align		4
.L_2:
        /*0010*/ 	.word	index@(_Z69kernel_sgemm_T_T_m9_n9_k56_lda9_ldb9_ldc56_alpha_1_beta_1_sss_0b51dc0PKfiS0_iPfijPj)
        /*0014*/ 	.word	0x00000000


	//----- nvinfo : EIATTR_REGCOUNT
	.align		4
.L_3:
        /*0018*/ 	.byte	0x04, 0x2f
        /*001a*/ 	.short	(.L_5 - .L_4)
	.align		4
.L_4:
        /*001c*/ 	.word	index@(_Z69kernel_sgemm_T_T_m9_n9_k56_lda9_ldb9_ldc56_alpha_1_beta_1_sss_6452745PKfiS0_iPfijPj)
        /*0020*/ 	.word	0x00000020


	//----- nvinfo : EIATTR_FRAME_SIZE
	.align		4
.L_5:
        /*0024*/ 	.byte	0x04, 0x11
        /*0026*/ 	.short	(.L_7 - .L_6)
	.align		4
.L_6:
        /*0028*/ 	.word	index@(_Z69kernel_sgemm_T_T_m9_n9_k56_lda9_ldb9_ldc56_alpha_1_beta_1_sss_6452745PKfiS0_iPfijPj)
        /*002c*/ 	.word	0x00000000


	//----- nvinfo : EIATTR_MIN_STACK_SIZE
	.align		4
.L_7:
        /*0030*/ 	.byte	0x04, 0x12
        /*0032*/ 	.short	(.L_9 - .L_8)
	.align		4
.L_8:
        /*0034*/ 	.word	index@(_Z69kernel_sgemm_T_T_m9_n9_k56_lda9_ldb9_ldc56_alpha_1_beta_1_sss_6452745PKfiS0_iPfijPj)
        /*0038*/ 	.word	0x00000000


	//----- nvinfo : EIATTR_MIN_STACK_SIZE
	.align		4
.L_9:
        /*003c*/ 	.byte	0x04, 0x12
        /*003e*/ 	.short	(.L_11 - .L_10)
	.align		4
.L_10:
        /*0040*/ 	.word	index@(_Z69kernel_sgemm_T_T_m9_n9_k56_lda9_ldb9_ldc56_alpha_1_beta_1_sss_0b51dc0PKfiS0_iPfijPj)
        /*0044*/ 	.word	0x00000000
.L_11:


//--------------------- .nv.compat                --------------------------
	.section	.nv.compat,"",@"SHT_CUDA_COMPAT_INFO"
	.align	4
        /*0000*/ 	.byte	0x02, 0x09, 0x00, 0x00, 0x02, 0x02, 0x01, 0x00, 0x02, 0x05, 0x05, 0x00, 0x03, 0x07, 0x01, 0x01
        /*0010*/ 	.byte	0x02, 0x03, 0x00, 0x00, 0x02, 0x06, 0x01, 0x00, 0x04, 0x0b, 0x08, 0x00, 0x09, 0x00, 0x00, 0x00
        /*0020*/ 	.byte	0x00, 0x00, 0x00, 0x00


//--------------------- .nv.info._Z69kernel_sgemm_T_T_m9_n9_k56_lda9_ldb9_ldc56_alpha_1_beta_1_sss_6452745PKfiS0_iPfijPj --------------------------
	.section	.nv.info._Z69kernel_sgemm_T_T_m9_n9_k56_lda9_ldb9_ldc56_alpha_1_beta_1_sss_6452745PKfiS0_iPfijPj,"",@"SHT_CUDA_INFO"
	.sectionflags	@""
	.align	4


	//----- nvinfo : EIATTR_CUDA_API_VERSION
	.align		4
        /*0000*/ 	.byte	0x04, 0x37
        /*0002*/ 	.short	(.L_13 - .L_12)
.L_12:
        /*0004*/ 	.word	0x00000082


	//----- nvinfo : EIATTR_KPARAM_INFO
	.align		4
.L_13:
        /*0008*/ 	.byte	0x04, 0x17
        /*000a*/ 	.short	(.L_15 - .L_14)
.L_14:
        /*000c*/ 	.word	0x00000000
        /*0010*/ 	.short	0x0007
        /*0012*/ 	.short	0x0030
        /*0014*/ 	.byte	0x00, 0xf5, 0x21, 0x00


	//----- nvinfo : EIATTR_KPARAM_INFO
	.align		4
.L_15:
        /*0018*/ 	.byte	0x04, 0x17
        /*001a*/ 	.short	(.L_17 - .L_16)
.L_16:
        /*001c*/ 	.word	0x00000000
        /*0020*/ 	.short	0x0006
        /*0022*/ 	.short	0x002c
        /*0024*/ 	.byte	0x00, 0xf0, 0x11, 0x00


	//----- nvinfo : EIATTR_KPARAM_INFO
	.align		4
.L_17:
        /*0028*/ 	.byte	0x04, 0x17
        /*002a*/ 	.short	(.L_19 - .L_18)
.L_18:
        /*002c*/ 	.word	0x00000000
        /*0030*/ 	.short	0x0005
        /*0032*/ 	.short	0x0028
        /*0034*/ 	.byte	0x00, 0xf0, 0x11, 0x00


	//----- nvinfo : EIATTR_KPARAM_INFO
	.align		4
.L_19:
        /*0038*/ 	.byte	0x04, 0x17
        /*003a*/ 	.short	(.L_21 - .L_20)
.L_20:
        /*003c*/ 	.word	0x00000000
        /*0040*/ 	.short	0x0004
        /*0042*/ 	.short	0x0020
        /*0044*/ 	.byte	0x00, 0xf5, 0x21, 0x00


	//----- nvinfo : EIATTR_KPARAM_INFO
	.align		4
.L_21:
        /*0048*/ 	.byte	0x04, 0x17
        /*004a*/ 	.short	(.L_23 - .L_22)
.L_22:
        /*004c*/ 	.word	0x00000000
        /*0050*/ 	.short	0x0003
        /*0052*/ 	.short	0x0018
        /*0054*/ 	.byte	0x00, 0xf0, 0x11, 0x00


	//----- nvinfo : EIATTR_KPARAM_INFO
	.align		4
.L_23:
        /*0058*/ 	.byte	0x04, 0x17
        /*005a*/ 	.short	(.L_25 - .L_24)
.L_24:
        /*005c*/ 	.word	0x00000000
        /*0060*/ 	.short	0x0002
        /*0062*/ 	.short	0x0010
        /*0064*/ 	.byte	0x00, 0xf5, 0x21, 0x00


	//----- nvinfo : EIATTR_KPARAM_INFO
	.align		4
.L_25:
        /*0068*/ 	.byte	0x04, 0x17
        /*006a*/ 	.short	(.L_27 - .L_26)
.L_26:
        /*006c*/ 	.word	0x00000000
        /*0070*/ 	.short	0x0001
        /*0072*/ 	.short	0x0008
        /*0074*/ 	.byte	0x00, 0xf0, 0x11, 0x00


	//----- nvinfo : EIATTR_KPARAM_INFO
	.align		4
.L_27:
        /*0078*/ 	.byte	0x04, 0x17
        /*007a*/ 	.short	(.L_29 - .L_28)
.L_28:
        /*007c*/ 	.word	0x00000000
        /*0080*/ 	.short	0x0000
        /*0082*/ 	.short	0x0000
        /*0084*/ 	.byte	0x00, 0xf5, 0x21, 0x00


	//----- nvinfo : EIATTR_SPARSE_MMA_MASK
	.align		4
.L_29:
        /*0088*/ 	.byte	0x03, 0x50
        /*008a*/ 	.short	0x0000


	//----- nvinfo : EIATTR_MAXREG_COUNT
	.align		4
        /*008c*/ 	.byte	0x03, 0x1b
        /*008e*/ 	.short	0x00ff


	//----- nvinfo : EIATTR_NUM_BARRIERS
	.align		4
        /*0090*/ 	.byte	0x02, 0x4c
        /*0092*/ 	.byte	0x01
	.zero		1


	//----- nvinfo : EIATTR_MERCURY_ISA_VERSION
	.align		4
        /*0094*/ 	.byte	0x03, 0x5f
        /*0096*/ 	.short	0x0101


	//----- nvinfo : EIATTR_VRC_CTA_INIT_COUNT
	.align		4
        /*0098*/ 	.byte	0x02, 0x4a
	.zero		1
	.zero		1


	//----- nvinfo : EIATTR_EXIT_INSTR_OFFSETS
	.align		4
        /*009c*/ 	.byte	0x04, 0x1c
        /*009e*/ 	.short	(.L_31 - .L_30)


	//   ....[0]....
.L_30:
        /*00a0*/ 	.word	0x00000070


	//   ....[1]....
        /*00a4*/ 	.word	0x00000110


	//   ....[2]....
        /*00a8*/ 	.word	0x00000960


	//   ....[3]....
        /*00ac*/ 	.word	0x00000c50


	//----- nvinfo : EIATTR_MAX_THREADS
	.align		4
.L_31:
        /*00b0*/ 	.byte	0x04, 0x05
        /*00b2*/ 	.short	(.L_33 - .L_32)
.L_32:
        /*00b4*/ 	.word	0x00000040
        /*00b8*/ 	.word	0x00000001
        /*00bc*/ 	.word	0x00000001


	//----- nvinfo : EIATTR_CRS_STACK_SIZE
	.align		4
.L_33:
        /*00c0*/ 	.byte	0x04, 0x1e
        /*00c2*/ 	.short	(.L_35 - .L_34)
.L_34:
        /*00c4*/ 	.word	0x00000000


	//----- nvinfo : EIATTR_CBANK_PARAM_SIZE
	.align		4
.L_35:
        /*00c8*/ 	.byte	0x03, 0x19
        /*00ca*/ 	.short	0x0038


	//----- nvinfo : EIATTR_PARAM_CBANK
	.align		4
        /*00cc*/ 	.byte	0x04, 0x0a
        /*00ce*/ 	.short	(.L_37 - .L_36)
	.align		4
.L_36:
        /*00d0*/ 	.word	index@(.nv.constant0._Z69kernel_sgemm_T_T_m9_n9_k56_lda9_ldb9_ldc56_alpha_1_beta_1_sss_6452745PKfiS0_iPfijPj)
        /*00d4*/ 	.short	0x0380
        /*00d6*/ 	.short	0x0038


	//----- nvinfo : EIATTR_SW_WAR
	.align		4
.L_37:
        /*00d8*/ 	.byte	0x04, 0x36
        /*00da*/ 	.short	(.L_39 - .L_38)
.L_38:
        /*00dc*/ 	.word	0x00000008
.L_39:


//--------------------- .nv.info._Z69kernel_sgemm_T_T_m9_n9_k56_lda9_ldb9_ldc56_alpha_1_beta_1_sss_0b51dc0PKfiS0_iPfijPj --------------------------
	.section	.nv.info._Z69kernel_sgemm_T_T_m9_n9_k56_lda9_ldb9_ldc56_alpha_1_beta_1_sss_0b51dc0PKfiS0_iPfijPj,"",@"SHT_CUDA_INFO"
	.sectionflags	@""
	.align	4


	//----- nvinfo : EIATTR_CUDA_API_VERSION
	.align		4
        /*0000*/ 	.byte	0x04, 0x37
        /*0002*/ 	.short	(.L_41 - .L_40)
.L_40:
        /*0004*/ 	.word	0x00000082


	//----- nvinfo : EIATTR_KPARAM_INFO
	.align		4
.L_41:
        /*0008*/ 	.byte	0x04, 0x17
        /*000a*/ 	.short	(.L_43 - .L_42)
.L_42:
        /*000c*/ 	.word	0x00000000
        /*0010*/ 	.short	0x0007
        /*0012*/ 	.short	0x0030
        /*0014*/ 	.byte	0x00, 0xf5, 0x21, 0x00


	//----- nvinfo : EIATTR_KPARAM_INFO
	.align		4
.L_43:
        /*0018*/ 	.byte	0x04, 0x17
        /*001a*/ 	.short	(.L_45 - .L_44)
.L_44:
        /*001c*/ 	.word	0x00000000
        /*0020*/ 	.short	0x0006
        /*0022*/ 	.short	0x002c
        /*0024*/ 	.byte	0x00, 0xf0, 0x11, 0x00


	//----- nvinfo : EIATTR_KPARAM_INFO
	.align		4
.L_45:
        /*0028*/ 	.byte	0x04, 0x17
        /*002a*/ 	.short	(.L_47 - .L_46)
.L_46:
        /*002c*/ 	.word	0x00000000
        /*0030*/ 	.short	0x0005
        /*0032*/ 	.short	0x0028
        /*0034*/ 	.byte	0x00, 0xf0, 0x11, 0x00


	//----- nvinfo : EIATTR_KPARAM_INFO
	.align		4
.L_47:
        /*0038*/ 	.byte	0x04, 0x17
        /*003a*/ 	.short	(.L_49 - .L_48)
.L_48:
        /*003c*/ 	.word	0x00000000
        /*0040*/ 	.short	0x0004
        /*0042*/ 	.short	0x0020
        /*0044*/ 	.byte	0x00, 0xf5, 0x21, 0x00


	//----- nvinfo : EIATTR_KPARAM_INFO
	.align		4
.L_49:
        /*0048*/ 	.byte	0x04, 0x17
        /*004a*/ 	.short	(.L_51 - .L_50)
.L_50:
        /*004c*/ 	.word	0x00000000
        /*0050*/ 	.short	0x0003
        /*0052*/ 	.short	0x0018
        /*0054*/ 	.byte	0x00, 0xf0, 0x11, 0x00


	//----- nvinfo : EIATTR_KPARAM_INFO
	.align		4
.L_51:
        /*0058*/ 	.byte	0x04, 0x17
        /*005a*/ 	.short	(.L_53 - .L_52)
.L_52:
        /*005c*/ 	.word	0x00000000
        /*0060*/ 	.short	0x0002
        /*0062*/ 	.short	0x0010
        /*0064*/ 	.byte	0x00, 0xf5, 0x21, 0x00


	//----- nvinfo : EIATTR_KPARAM_INFO
	.align		4
.L_53:
        /*0068*/ 	.byte	0x04, 0x17
        /*006a*/ 	.short	(.L_55 - .L_54)
.L_54:
        /*006c*/ 	.word	0x00000000
        /*0070*/ 	.short	0x0001
        /*0072*/ 	.short	0x0008
        /*0074*/ 	.byte	0x00, 0xf0, 0x11, 0x00


	//----- nvinfo : EIATTR_KPARAM_INFO
	.align		4
.L_55:
        /*0078*/ 	.byte	0x04, 0x17
        /*007a*/ 	.short	(.L_57 - .L_56)
.L_56:
        /*007c*/ 	.word	0x00000000
        /*0080*/ 	.short	0x0000
        /*0082*/ 	.short	0x0000
        /*0084*/ 	.byte	0x00, 0xf5, 0x21, 0x00


	//----- nvinfo : EIATTR_SPARSE_MMA_MASK
	.align		4
.L_57:
        /*0088*/ 	.byte	0x03, 0x50
        /*008a*/ 	.short	0x0000


	//----- nvinfo : EIATTR_MAXREG_COUNT
	.align		4
        /*008c*/ 	.byte	0x03, 0x1b
        /*008e*/ 	.short	0x00ff


	//----- nvinfo : EIATTR_NUM_BARRIERS
	.align		4
        /*0090*/ 	.byte	0x02, 0x4c
        /*0092*/ 	.byte	0x01
	.zero		1


	//----- nvinfo : EIATTR_MERCURY_ISA_VERSION
	.align		4
        /*0094*/ 	.byte	0x03, 0x5f
        /*0096*/ 	.short	0x0101


	//----- nvinfo : EIATTR_VRC_CTA_INIT_COUNT
	.align		4
        /*0098*/ 	.byte	0x02, 0x4a
	.zero		1
	.zero		1


	//----- nvinfo : EIATTR_EXIT_INSTR_OFFSETS
	.align		4
        /*009c*/ 	.byte	0x04, 0x1c
        /*009e*/ 	.short	(.L_59 - .L_58)


	//   ....[0]....
.L_58:
        /*00a0*/ 	.word	0x00000070


	//   ....[1]....
        /*00a4*/ 	.word	0x00000110


	//   ....[2]....
        /*00a8*/ 	.word	0x00000990


	//   ....[3]....
        /*00ac*/ 	.word	0x000012b0


	//----- nvinfo : EIATTR_MAX_THREADS
	.align		4
.L_59:
        /*00b0*/ 	.byte	0x04, 0x05
        /*00b2*/ 	.short	(.L_61 - .L_60)
.L_60:
        /*00b4*/ 	.word	0x00000040
        /*00b8*/ 	.word	0x00000001
        /*00bc*/ 	.word	0x00000001


	//----- nvinfo : EIATTR_CBANK_PARAM_SIZE
	.align		4
.L_61:
        /*00c0*/ 	.byte	0x03, 0x19
        /*00c2*/ 	.short	0x0038


	//----- nvinfo : EIATTR_PARAM_CBANK
	.align		4
        /*00c4*/ 	.byte	0x04, 0x0a
        /*00c6*/ 	.short	(.L_63 - .L_62)
	.align		4
.L_62:
        /*00c8*/ 	.word	index@(.nv.constant0._Z69kernel_sgemm_T_T_m9_n9_k56_lda9_ldb9_ldc56_alpha_1_beta_1_sss_0b51dc0PKfiS0_iPfijPj)
        /*00cc*/ 	.short	0x0380
        /*00ce*/ 	.short	0x0038


	//----- nvinfo : EIATTR_SW_WAR
	.align		4
.L_63:
        /*00d0*/ 	.byte	0x04, 0x36
        /*00d2*/ 	.short	(.L_65 - .L_64)
.L_64:
        /*00d4*/ 	.word	0x00000008
.L_65:


//--------------------- .nv.callgraph             --------------------------
	.section	.nv.callgraph,"",@"SHT_CUDA_CALLGRAPH"
	.align	4
	.sectionentsize	8
	.align		4
        /*0000*/ 	.word	0x00000000
	.align		4
        /*0004*/ 	.word	0xffffffff
	.align		4
        /*0008*/ 	.word	0x00000000
	.align		4
        /*000c*/ 	.word	0xfffffffe
	.align		4
        /*0010*/ 	.word	0x00000000
	.align		4
        /*0014*/ 	.word	0xfffffffd
	.align		4
        /*0018*/ 	.word	0x00000000
	.align		4
        /*001c*/ 	.word	0xfffffffc


//--------------------- .text._Z69kernel_sgemm_T_T_m9_n9_k56_lda9_ldb9_ldc56_alpha_1_beta_1_sss_6452745PKfiS0_iPfijPj --------------------------
	.section	.text._Z69kernel_sgemm_T_T_m9_n9_k56_lda9_ldb9_ldc56_alpha_1_beta_1_sss_6452745PKfiS0_iPfijPj,"ax",@progbits
	.align	128
        .global         _Z69kernel_sgemm_T_T_m9_n9_k56_lda9_ldb9_ldc56_alpha_1_beta_1_sss_6452745PKfiS0_iPfijPj
        .type           _Z69kernel_sgemm_T_T_m9_n9_k56_lda9_ldb9_ldc56_alpha_1_beta_1_sss_6452745PKfiS0_iPfijPj,@function
        .size           _Z69kernel_sgemm_T_T_m9_n9_k56_lda9_ldb9_ldc56_alpha_1_beta_1_sss_6452745PKfiS0_iPfijPj,(.L_x_6 - _Z69kernel_sgemm_T_T_m9_n9_k56_lda9_ldb9_ldc56_alpha_1_beta_1_sss_6452745PKfiS0_iPfijPj)
        .other          _Z69kernel_sgemm_T_T_m9_n9_k56_lda9_ldb9_ldc56_alpha_1_beta_1_sss_6452745PKfiS0_iPfijPj,@"STO_CUDA_ENTRY STV_DEFAULT"
_Z69kernel_sgemm_T_T_m9_n9_k56_lda9_ldb9_ldc56_alpha_1_beta_1_sss_6452745PKfiS0_iPfijPj:
.text._Z69kernel_sgemm_T_T_m9_n9_k56_lda9_ldb9_ldc56_alpha_1_beta_1_sss_6452745PKfiS0_iPfijPj:
[----:B------:R-:W-:Y:S01]  /*0000*/  LDC R1, c[0x0][0x37c] ;  /* 0x0000df00ff017b82 */ /* 0x000fe20000000800 */
[----:B------:R-:W0:Y:S01]  /*0010*/  S2R R17, SR_TID.Y ;  /* 0x0000000000117919 */ /* 0x000e220000002200 */
[----:B------:R-:W0:Y:S01]  /*0020*/  LDCU UR4, c[0x0][0x364] ;  /* 0x00006c80ff0477ac */ /* 0x000e220008000800 */
[----:B------:R-:W0:Y:S01]  /*0030*/  S2R R0, SR_CTAID.X ;  /* 0x0000000000007919 */ /* 0x000e220000002500 */
[----:B------:R-:W1:Y:S01]  /*0040*/  LDCU UR5, c[0x0][0x3ac] ;  /* 0x00007580ff0577ac */ /* 0x000e620008000800 */
[----:B0-----:R-:W-:-:S05]  /*0050*/  IMAD R0, R0, UR4, R17 ;  /* 0x0000000400007c24 */ /* 0x001fca000f8e0211 */
[----:B-1----:R-:W-:-:S13]  /*0060*/  ISETP.GE.U32.AND P0, PT, R0, UR5, PT ;  /* 0x0000000500007c0c */ /* 0x002fda000bf06070 */
[----:B------:R-:W-:Y:S05]  /*0070*/  @P0 EXIT ;  /* 0x000000000000094d */ /* 0x000fea0003800000 */
[----:B------:R-:W0:Y:S02]  /*0080*/  LDCU.64 UR4, c[0x0][0x3b0] ;  /* 0x00007600ff0477ac */ /* 0x000e240008000a00 */
[----:B0-----:R-:W-:-:S04]  /*0090*/  UISETP.NE.U32.AND UP0, UPT, UR4, URZ, UPT ;  /* 0x000000ff0400728c */ /* 0x001fc8000bf05070 */
[----:B------:R-:W-:Y:S01]  /*00a0*/  UISETP.NE.AND.EX UP0, UPT, UR5, URZ, UPT, UP0 ;  /* 0x000000ff0500728c */ /* 0x000fe2000bf05300 */
[----:B------:R-:W0:Y:S08]  /*00b0*/  LDCU.64 UR4, c[0x0][0x358] ;  /* 0x00006b00ff0477ac */ /* 0x000e300008000a00 */
[----:B------:R-:W-:Y:S05]  /*00c0*/  BRA.U !UP0, `(.L_x_0) ;  /* 0x0000000108147547 */ /* 0x000fea000b800000 */
[----:B------:R-:W1:Y:S02]  /*00d0*/  LDC.64 R2, c[0x0][0x3b0] ;  /* 0x0000ec00ff027b82 */ /* 0x000e640000000a00 */
[----:B-1----:R-:W-:-:S06]  /*00e0*/  IMAD.WIDE.U32 R2, R0, 0x4, R2 ;  /* 0x0000000400027825 */ /* 0x002fcc00078e0002 */
[----:B0-----:R-:W2:Y:S02]  /*00f0*/  LDG.E R2, desc[UR4][R2.64] ;  /* 0x0000000402027981 */ /* 0x001ea4000c1e1900 */
[----:B--2---:R-:W-:-:S13]  /*0100*/  ISETP.NE.AND P0, PT, R2, RZ, PT ;  /* 0x000000ff0200720c */ /* 0x004fda0003f05270 */
[----:B------:R-:W-:Y:S05]  /*0110*/  @!P0 EXIT ;  /* 0x000000000000894d */ /* 0x000fea0003800000 */
.L_x_0:
[----:B------:R-:W1:Y:S01]  /*0120*/  S2R R5, SR_TID.X ;  /* 0x0000000000057919 */ /* 0x000e620000002100 */
[----:B------:R-:W2:Y:S01]  /*0130*/  LDC R3, c[0x0][0x388] ;  /* 0x0000e200ff037b82 */ /* 0x000ea20000000800 */
[----:B------:R-:W3:Y:S01]  /*0140*/  LDCU.64 UR6, c[0x0][0x380] ;  /* 0x00007000ff0677ac */ /* 0x000ee20008000a00 */
[----:B--2---:R-:W-:-:S05]  /*0150*/  IMAD R2, R0, 0x1f8, R3 ;  /* 0x000001f800027824 */ /* 0x004fca00078e0203 */
[----:B-1----:R-:W-:-:S05]  /*0160*/  IADD3 R3, P0, PT, R2, R5, RZ ;  /* 0x0000000502037210 */ /* 0x002fca0007f1e0ff */
[----:B------:R-:W-:Y:S01]  /*0170*/  IMAD.X R4, RZ, RZ, RZ, P0 ;  /* 0x000000ffff047224 */ /* 0x000fe200000e06ff */
[----:B---3--:R-:W-:-:S04]  /*0180*/  LEA R2, P0, R3, UR6, 0x2 ;  /* 0x0000000603027c11 */ /* 0x008fc8000f8010ff */
[----:B------:R-:W-:-:S05]  /*0190*/  LEA.HI.X R3, R3, UR7, R4, 0x2, P0 ;  /* 0x0000000703037c11 */ /* 0x000fca00080f1404 */
[----:B0-----:R-:W2:Y:S04]  /*01a0*/  LDG.E R14, desc[UR4][R2.64] ;  /* 0x00000004020e7981 */ /* 0x001ea8000c1e1900 */
[----:B------:R-:W3:Y:S04]  /*01b0*/  LDG.E R13, desc[UR4][R2.64+0x100] ;  /* 0x00010004020d7981 */ /* 0x000ee8000c1e1900 */
[----:B------:R-:W4:Y:S04]  /*01c0*/  LDG.E R12, desc[UR4][R2.64+0x200] ;  /* 0x00020004020c7981 */ /* 0x000f28000c1e1900 */
[----:B------:R-:W5:Y:S04]  /*01d0*/  LDG.E R6, desc[UR4][R2.64+0x300] ;  /* 0x0003000402067981 */ /* 0x000f68000c1e1900 */
[----:B------:R-:W5:Y:S04]  /*01e0*/  LDG.E R11, desc[UR4][R2.64+0x400] ;  /* 0x00040004020b7981 */ /* 0x000f68000c1e1900 */
[----:B------:R-:W5:Y:S04]  /*01f0*/  LDG.E R10, desc[UR4][R2.64+0x500] ;  /* 0x00050004020a7981 */ /* 0x000f68000c1e1900 */
[----:B------:R-:W5:Y:S04]  /*0200*/  LDG.E R9, desc[UR4][R2.64+0x600] ;  /* 0x0006000402097981 */ /* 0x000f68000c1e1900 */
[----:B------:R-:W5:Y:S01]  /*0210*/  LDG.E R7, desc[UR4][R2.64+0x700] ;  /* 0x0007000402077981 */ /* 0x000f62000c1e1900 */
[----:B------:R-:W-:Y:S01]  /*0220*/  LOP3.LUT R18, R5, 0x40, RZ, 0xfc, !PT ;  /* 0x0000004005127812 */ /* 0x000fe200078efcff */
[----:B------:R-:W-:Y:S01]  /*0230*/  BSSY.RECONVERGENT B0, `(.L_x_1) ;  /* 0x0000071000007945 */ /* 0x000fe20003800200 */
[----:B------:R-:W-:Y:S01]  /*0240*/  MOV R4, 0x400 ;  /* 0x0000040000047802 */ /* 0x000fe20000000f00 */
[----:B------:R-:W0:Y:S01]  /*0250*/  S2R R15, SR_CgaCtaId ;  /* 0x00000000000f7919 */ /* 0x000e220000008800 */
[----:B------:R-:W-:-:S02]  /*0260*/  PRMT R18, R18, 0x9910, RZ ;  /* 0x0000991012127816 */ /* 0x000fc400000000ff */
[C---:B------:R-:W-:Y:S02]  /*0270*/  LOP3.LUT R20, R5.reuse, 0x80, RZ, 0xfc, !PT ;  /* 0x0000008005147812 */ /* 0x040fe400078efcff */
[C---:B------:R-:W-:Y:S01]  /*0280*/  LOP3.LUT R23, R5.reuse, 0x100, RZ, 0xfc, !PT ;  /* 0x0000010005177812 */ /* 0x040fe200078efcff */
[----:B------:R-:W-:Y:S01]  /*0290*/  IMAD R18, R18, 0x39, RZ ;  /* 0x0000003912127824 */ /* 0x000fe200078e02ff */
[----:B------:R-:W-:Y:S02]  /*02a0*/  PRMT R20, R20, 0x9910, RZ ;  /* 0x0000991014147816 */ /* 0x000fe400000000ff */
[----:B------:R-:W-:Y:S02]  /*02b0*/  LOP3.LUT R19, R5, 0x180, RZ, 0xfc, !PT ;  /* 0x0000018005137812 */ /* 0x000fe400078efcff */
[----:B------:R-:W-:Y:S01]  /*02c0*/  LOP3.LUT R18, R18, 0xffff, RZ, 0xc0, !PT ;  /* 0x0000ffff12127812 */ /* 0x000fe200078ec0ff */
[----:B------:R-:W-:Y:S01]  /*02d0*/  IMAD R20, R20, 0x39, RZ ;  /* 0x0000003914147824 */ /* 0x000fe200078e02ff */
[----:B------:R-:W-:-:S02]  /*02e0*/  LOP3.LUT R23, R23, 0xffff, RZ, 0xc0, !PT ;  /* 0x0000ffff17177812 */ /* 0x000fc400078ec0ff */
[----:B------:R-:W-:Y:S02]  /*02f0*/  LOP3.LUT R22, R5, 0xc0, RZ, 0xfc, !PT ;  /* 0x000000c005167812 */ /* 0x000fe400078efcff */
[----:B------:R-:W-:Y:S01]  /*0300*/  SHF.R.U32.HI R18, RZ, 0x9, R18 ;  /* 0x00000009ff127819 */ /* 0x000fe20000011612 */
[----:B------:R-:W-:Y:S01]  /*0310*/  IMAD R23, R23, 0x1c72, RZ ;  /* 0x00001c7217177824 */ /* 0x000fe200078e02ff */
[----:B------:R-:W-:Y:S02]  /*0320*/  LOP3.LUT R19, R19, 0xffff, RZ, 0xc0, !PT ;  /* 0x0000ffff13137812 */ /* 0x000fe400078ec0ff */
[----:B------:R-:W-:Y:S02]  /*0330*/  PRMT R22, R22, 0x9910, RZ ;  /* 0x0000991016167816 */ /* 0x000fe400000000ff */
[----:B------:R-:W-:Y:S01]  /*0340*/  LOP3.LUT R27, R18, 0xffff, RZ, 0xc0, !PT ;  /* 0x0000ffff121b7812 */ /* 0x000fe200078ec0ff */
[----:B------:R-:W-:Y:S01]  /*0350*/  IMAD R19, R19, 0x1c72, RZ ;  /* 0x00001c7213137824 */ /* 0x000fe200078e02ff */
[----:B------:R-:W-:Y:S01]  /*0360*/  LOP3.LUT R24, R20, 0xffff, RZ, 0xc0, !PT ;  /* 0x0000ffff14187812 */ /* 0x000fe200078ec0ff */
[----:B------:R-:W-:Y:S01]  /*0370*/  IMAD R22, R22, 0x39, RZ ;  /* 0x0000003916167824 */ /* 0x000fe200078e02ff */
[----:B------:R-:W-:-:S02]  /*0380*/  LOP3.LUT R21, R5, 0x140, RZ, 0xfc, !PT ;  /* 0x0000014005157812 */ /* 0x000fc400078efcff */
[----:B------:R-:W-:Y:S02]  /*0390*/  SHF.R.U32.HI R23, RZ, 0x10, R23 ;  /* 0x00000010ff177819 */ /* 0x000fe40000011617 */
[----:B------:R-:W-:Y:S02]  /*03a0*/  SHF.R.U32.HI R24, RZ, 0x9, R24 ;  /* 0x00000009ff187819 */ /* 0x000fe40000011618 */
[----:B0-----:R-:W-:Y:S02]  /*03b0*/  LEA R4, R15, R4, 0x18 ;  /* 0x000000040f047211 */ /* 0x001fe400078ec0ff */
[----:B------:R-:W-:Y:S02]  /*03c0*/  LOP3.LUT R15, R5, 0x1c0, RZ, 0xfc, !PT ;  /* 0x000001c0050f7812 */ /* 0x000fe400078efcff */
[----:B------:R-:W-:Y:S01]  /*03d0*/  LOP3.LUT R21, R21, 0xffff, RZ, 0xc0, !PT ;  /* 0x0000ffff15157812 */ /* 0x000fe200078ec0ff */
[----:B------:R-:W-:Y:S01]  /*03e0*/  IMAD R8, R17, 0x870, R4 ;  /* 0x0000087011087824 */ /* 0x000fe200078e0204 */
[C---:B------:R-:W-:Y:S01]  /*03f0*/  PRMT R17, R5.reuse, 0x9910, RZ ;  /* 0x0000991005117816 */ /* 0x040fe200000000ff */
[----:B------:R-:W-:Y:S01]  /*0400*/  IMAD R4, R5, 0x3b, RZ ;  /* 0x0000003b05047824 */ /* 0x000fe200078e02ff */
[----:B------:R-:W-:Y:S01]  /*0410*/  LOP3.LUT R15, R15, 0xffff, RZ, 0xc0, !PT ;  /* 0x0000ffff0f0f7812 */ /* 0x000fe200078ec0ff */
[----:B------:R-:W-:Y:S01]  /*0420*/  IMAD R21, R21, 0x1c72, RZ ;  /* 0x00001c7215157824 */ /* 0x000fe200078e02ff */
[----:B------:R-:W-:Y:S01]  /*0430*/  SHF.R.U32.HI R19, RZ, 0x10, R19 ;  /* 0x00000010ff137819 */ /* 0x000fe20000011613 */
[----:B------:R-:W-:Y:S01]  /*0440*/  IMAD R16, R17, 0x39, RZ ;  /* 0x0000003911107824 */ /* 0x000fe200078e02ff */
[----:B------:R-:W-:Y:S01]  /*0450*/  PRMT R23, R23, 0x9910, RZ ;  /* 0x0000991017177816 */ /* 0x000fe200000000ff */
[----:B------:R-:W-:Y:S01]  /*0460*/  IMAD R17, R17, 0x3b, RZ ;  /* 0x0000003b11117824 */ /* 0x000fe200078e02ff */
[----:B------:R-:W-:Y:S01]  /*0470*/  LOP3.LUT R22, R22, 0xffff, RZ, 0xc0, !PT ;  /* 0x0000ffff16167812 */ /* 0x000fe200078ec0ff */
[----:B------:R-:W-:Y:S01]  /*0480*/  IMAD R15, R15, 0x1c72, RZ ;  /* 0x00001c720f0f7824 */ /* 0x000fe200078e02ff */
[----:B------:R-:W-:Y:S01]  /*0490*/  LOP3.LUT R16, R16, 0xffff, RZ, 0xc0, !PT ;  /* 0x0000ffff10107812 */ /* 0x000fe200078ec0ff */
[----:B------:R-:W-:Y:S01]  /*04a0*/  IMAD R18, R27, 0xfdee, R4 ;  /* 0x0000fdee1b127824 */ /* 0x000fe200078e0204 */
[----:B------:R-:W-:-:S02]  /*04b0*/  PRMT R17, R17, 0x9910, RZ ;  /* 0x0000991011117816 */ /* 0x000fc400000000ff */
[----:B------:R-:W-:Y:S02]  /*04c0*/  SHF.R.U32.HI R16, RZ, 0x9, R16 ;  /* 0x00000009ff107819 */ /* 0x000fe40000011610 */
[----:B------:R-:W-:Y:S02]  /*04d0*/  SHF.R.U32.HI R15, RZ, 0x10, R15 ;  /* 0x00000010ff0f7819 */ /* 0x000fe4000001160f */
[----:B------:R-:W-:Y:S01]  /*04e0*/  LOP3.LUT R25, R16, 0xffff, RZ, 0xc0, !PT ;  /* 0x0000ffff10197812 */ /* 0x000fe200078ec0ff */
[--C-:B------:R-:W-:Y:S01]  /*04f0*/  IMAD R16, R23, -0x212, R17.reuse ;  /* 0xfffffdee17107824 */ /* 0x100fe200078e0211 */
[----:B------:R-:W-:Y:S02]  /*0500*/  LOP3.LUT R29, R24, 0xffff, RZ, 0xc0, !PT ;  /* 0x0000ffff181d7812 */ /* 0x000fe400078ec0ff */
[----:B------:R-:W-:Y:S01]  /*0510*/  LEA R18, R18, 0x3b00, 0x2 ;  /* 0x00003b0012127811 */ /* 0x000fe200078e10ff */
[----:B------:R-:W-:Y:S01]  /*0520*/  IMAD R25, R25, 0xfdee, R4 ;  /* 0x0000fdee19197824 */ /* 0x000fe200078e0204 */
[----:B------:R-:W-:Y:S01]  /*0530*/  PRMT R20, R19, 0x9910, RZ ;  /* 0x0000991013147816 */ /* 0x000fe200000000ff */
[----:B------:R-:W-:Y:S01]  /*0540*/  VIADD R16, R16, 0x3b00 ;  /* 0x00003b0010107836 */ /* 0x000fe20000000000 */
[----:B------:R-:W-:Y:S01]  /*0550*/  PRMT R19, R15, 0x9910, RZ ;  /* 0x000099100f137816 */ /* 0x000fe200000000ff */
[----:B------:R-:W-:Y:S01]  /*0560*/  IMAD.SHL.U32 R25, R25, 0x4, RZ ;  /* 0x0000000419197824 */ /* 0x000fe200078e00ff */
[----:B------:R-:W-:Y:S01]  /*0570*/  SHF.R.U32.HI R15, RZ, 0x9, R22 ;  /* 0x00000009ff0f7819 */ /* 0x000fe20000011616 */
[--C-:B------:R-:W-:Y:S01]  /*0580*/  IMAD R22, R29, 0xfdee, R4.reuse ;  /* 0x0000fdee1d167824 */ /* 0x100fe200078e0204 */
[----:B------:R-:W-:Y:S01]  /*0590*/  LOP3.LUT R23, R18, 0x3fffc, RZ, 0xc0, !PT ;  /* 0x0003fffc12177812 */ /* 0x000fe200078ec0ff */
[----:B------:R-:W-:Y:S01]  /*05a0*/  IMAD R20, R20, -0x212, R17 ;  /* 0xfffffdee14147824 */ /* 0x000fe200078e0211 */
[----:B------:R-:W-:Y:S01]  /*05b0*/  SHF.R.U32.HI R21, RZ, 0x10, R21 ;  /* 0x00000010ff157819 */ /* 0x000fe20000011615 */
[----:B------:R-:W-:Y:S01]  /*05c0*/  IMAD R19, R19, -0x212, R17 ;  /* 0xfffffdee13137824 */ /* 0x000fe200078e0211 */
[----:B------:R-:W-:Y:S01]  /*05d0*/  LEA R22, R22, 0x7600, 0x2 ;  /* 0x0000760016167811 */ /* 0x000fe200078e10ff */
[----:B------:R-:W-:Y:S01]  /*05e0*/  IMAD.IADD R18, R8, 0x1, R23 ;  /* 0x0000000108127824 */ /* 0x000fe200078e0217 */
[----:B------:R-:W-:Y:S01]  /*05f0*/  LOP3.LUT R23, R15, 0xffff, RZ, 0xc0, !PT ;  /* 0x0000ffff0f177812 */ /* 0x000fe200078ec0ff */
[----:B------:R-:W-:Y:S01]  /*0600*/  VIADD R20, R20, 0x5880 ;  /* 0x0000588014147836 */ /* 0x000fe20000000000 */
[----:B------:R-:W-:Y:S01]  /*0610*/  PRMT R21, R21, 0x9910, RZ ;  /* 0x0000991015157816 */ /* 0x000fe200000000ff */
[----:B------:R-:W-:Y:S01]  /*0620*/  VIADD R19, R19, 0x6740 ;  /* 0x0000674013137836 */ /* 0x000fe20000000000 */
[----:B------:R-:W-:Y:S01]  /*0630*/  LOP3.LUT R25, R25, 0x3fffc, RZ, 0xc0, !PT ;  /* 0x0003fffc19197812 */ /* 0x000fe200078ec0ff */
[----:B------:R-:W0:Y:S01]  /*0640*/  LDC R15, c[0x0][0x3a8] ;  /* 0x0000ea00ff0f7b82 */ /* 0x000e220000000800 */
[----:B------:R-:W-:Y:S01]  /*0650*/  LOP3.LUT R27, R22, 0x3fffc, RZ, 0xc0, !PT ;  /* 0x0003fffc161b7812 */ /* 0x000fe200078ec0ff */
[----:B------:R-:W-:Y:S01]  /*0660*/  IMAD R22, R23, 0xfdee, R4 ;  /* 0x0000fdee17167824 */ /* 0x000fe200078e0204 */
[----:B------:R-:W-:Y:S01]  /*0670*/  LOP3.LUT R23, R16, 0xffff, RZ, 0xc0, !PT ;  /* 0x0000ffff10177812 */ /* 0x000fe200078ec0ff */
[----:B------:R-:W-:Y:S01]  /*0680*/  IMAD R21, R21, -0x212, R17 ;  /* 0xfffffdee15157824 */ /* 0x000fe200078e0211 */
[----:B------:R-:W-:Y:S01]  /*0690*/  LOP3.LUT R19, R19, 0xffff, RZ, 0xc0, !PT ;  /* 0x0000ffff13137812 */ /* 0x000fe200078ec0ff */
[----:B------:R-:W-:Y:S01]  /*06a0*/  IMAD.IADD R25, R8, 0x1, R25 ;  /* 0x0000000108197824 */ /* 0x000fe200078e0219 */
[----:B------:R-:W-:Y:S01]  /*06b0*/  LEA R22, R22, 0xb100, 0x2 ;  /* 0x0000b10016167811 */ /* 0x000fe200078e10ff */
[----:B------:R-:W-:Y:S01]  /*06c0*/  VIADD R21, R21, 0x49c0 ;  /* 0x000049c015157836 */ /* 0x000fe20000000000 */
[----:B------:R-:W1:Y:S01]  /*06d0*/  LDC R17, c[0x0][0x398] ;  /* 0x0000e600ff117b82 */ /* 0x000e620000000800 */
[----:B------:R-:W-:Y:S01]  /*06e0*/  IMAD.IADD R27, R8, 0x1, R27 ;  /* 0x00000001081b7824 */ /* 0x000fe200078e021b */
[----:B------:R-:W-:-:S02]  /*06f0*/  ISETP.GT.U32.AND P1, PT, R5, 0x12, PT ;  /* 0x000000120500780c */ /* 0x000fc40003f24070 */
[----:B------:R-:W-:Y:S02]  /*0700*/  LOP3.LUT R21, R21, 0xffff, RZ, 0xc0, !PT ;  /* 0x0000ffff15157812 */ /* 0x000fe400078ec0ff */
[----:B------:R-:W-:-:S03]  /*0710*/  ISETP.GT.U32.AND P0, PT, R5, 0x37, PT ;  /* 0x000000370500780c */ /* 0x000fc60003f04070 */
[--C-:B------:R-:W-:Y:S01]  /*0720*/  IMAD R21, R21, 0x4, R8.reuse ;  /* 0x0000000415157824 */ /* 0x100fe200078e0208 */
[----:B--2---:R2:W-:Y:S04]  /*0730*/  STS [R25], R14 ;  /* 0x0000000e19007388 */ /* 0x0045e80000000800 */
[----:B---3--:R3:W-:Y:S04]  /*0740*/  STS [R18], R13 ;  /* 0x0000000d12007388 */ /* 0x0087e80000000800 */
[----:B----4-:R1:W-:Y:S01]  /*0750*/  STS [R27], R12 ;  /* 0x0000000c1b007388 */ /* 0x0103e20000000800 */
[----:B--2---:R-:W-:Y:S01]  /*0760*/  LOP3.LUT R25, R20, 0xffff, RZ, 0xc0, !PT ;  /* 0x0000ffff14197812 */ /* 0x004fe200078ec0ff */
[----:B------:R-:W-:Y:S01]  /*0770*/  IMAD R14, R23, 0x4, R8 ;  /* 0x00000004170e7824 */ /* 0x000fe200078e0208 */
[----:B---3--:R-:W-:-:S03]  /*0780*/  LOP3.LUT R13, R22, 0x3fffc, RZ, 0xc0, !PT ;  /* 0x0003fffc160d7812 */ /* 0x008fc600078ec0ff */
[--C-:B------:R-:W-:Y:S02]  /*0790*/  IMAD R16, R25, 0x4, R8.reuse ;  /* 0x0000000419107824 */ /* 0x100fe400078e0208 */
[--C-:B------:R-:W-:Y:S02]  /*07a0*/  IMAD R18, R19, 0x4, R8.reuse ;  /* 0x0000000413127824 */ /* 0x100fe400078e0208 */
[----:B------:R-:W-:Y:S02]  /*07b0*/  IMAD.IADD R13, R8, 0x1, R13 ;  /* 0x00000001080d7824 */ /* 0x000fe400078e020d */
[----:B-1----:R-:W-:Y:S02]  /*07c0*/  IMAD R12, R0, 0x9, R17 ;  /* 0x00000009000c7824 */ /* 0x002fe400078e0211 */
[----:B------:R-:W-:Y:S01]  /*07d0*/  IMAD R19, R5, 0x4, R8 ;  /* 0x0000000405137824 */ /* 0x000fe200078e0208 */
[----:B-----5:R1:W-:Y:S04]  /*07e0*/  STS [R13], R6 ;  /* 0x000000060d007388 */ /* 0x0203e80000000800 */
[----:B------:R1:W-:Y:S04]  /*07f0*/  STS [R14], R11 ;  /* 0x0000000b0e007388 */ /* 0x0003e80000000800 */
[----:B------:R1:W-:Y:S04]  /*0800*/  STS [R21], R10 ;  /* 0x0000000a15007388 */ /* 0x0003e80000000800 */
[----:B------:R1:W-:Y:S04]  /*0810*/  STS [R16], R9 ;  /* 0x0000000910007388 */ /* 0x0003e80000000800 */
[----:B------:R1:W-:Y:S01]  /*0820*/  STS [R18], R7 ;  /* 0x0000000712007388 */ /* 0x0003e20000000800 */
[----:B0-----:R-:W-:Y:S05]  /*0830*/  @P1 BRA `(.L_x_2) ;  /* 0x0000000000401947 */ /* 0x001fea0003800000 */
[----:B------:R-:W-:Y:S01]  /*0840*/  ISETP.GT.U32.AND P1, PT, R5, 0x8, PT ;  /* 0x000000080500780c */ /* 0x000fe20003f24070 */
[----:B------:R-:W2:-:S12]  /*0850*/  LDG.E R2, desc[UR4][R2.64+0x800] ;  /* 0x0008000402027981 */ /* 0x000e98000c1e1900 */
[----:B-1----:R-:W0:Y:S01]  /*0860*/  @!P1 LDC.64 R10, c[0x0][0x390] ;  /* 0x0000e400ff0a9b82 */ /* 0x002e220000000a00 */
[----:B------:R-:W-:-:S05]  /*0870*/  @!P1 IADD3 R12, P2, PT, R12, R5, RZ ;  /* 0x000000050c0c9210 */ /* 0x000fca0007f5e0ff */
[----:B------:R-:W-:Y:S01]  /*0880*/  @!P1 IMAD.X R7, RZ, RZ, RZ, P2 ;  /* 0x000000ffff079224 */ /* 0x000fe200010e06ff */
[----:B0-----:R-:W-:-:S04]  /*0890*/  @!P1 LEA R6, P2, R12, R10, 0x2 ;  /* 0x0000000a0c069211 */ /* 0x001fc800078410ff */
[----:B------:R-:W-:-:S05]  /*08a0*/  @!P1 LEA.HI.X R7, R12, R11, R7, 0x2, P2 ;  /* 0x0000000b0c079211 */ /* 0x000fca00010f1407 */
[----:B------:R-:W3:Y:S01]  /*08b0*/  @!P1 LDG.E R6, desc[UR4][R6.64] ;  /* 0x0000000406069981 */ /* 0x000ee2000c1e1900 */
[----:B------:R-:W-:-:S04]  /*08c0*/  LOP3.LUT R9, R5, 0x200, RZ, 0xfc, !PT ;  /* 0x0000020005097812 */ /* 0x000fc800078efcff */
[----:B------:R-:W-:-:S05]  /*08d0*/  LOP3.LUT R9, R9, 0xffff, RZ, 0xc0, !PT ;  /* 0x0000ffff09097812 */ /* 0x000fca00078ec0ff */
[----:B------:R-:W-:-:S05]  /*08e0*/  IMAD R9, R9, 0x1c72, RZ ;  /* 0x00001c7209097824 */ /* 0x000fca00078e02ff */
[----:B------:R-:W-:-:S05]  /*08f0*/  SHF.R.U32.HI R9, RZ, 0x10, R9 ;  /* 0x00000010ff097819 */ /* 0x000fca0000011609 */
[----:B------:R-:W-:-:S04]  /*0900*/  IMAD R9, R9, -0x212, R4 ;  /* 0xfffffdee09097824 */ /* 0x000fc800078e0204 */
[----:B------:R-:W-:-:S05]  /*0910*/  IMAD R9, R9, 0x4, R8 ;  /* 0x0000000409097824 */ /* 0x000fca00078e0208 */
[----:B--2---:R0:W-:Y:S04]  /*0920*/  STS [R9+0x1d800], R2 ;  /* 0x01d8000209007388 */ /* 0x0041e80000000800 */
[----:B---3--:R0:W-:Y:S02]  /*0930*/  @!P1 STS [R19+0x84c], R6 ;  /* 0x00084c0613009388 */ /* 0x0081e40000000800 */
.L_x_2:
[----:B------:R-:W-:Y:S05]  /*0940*/  BSYNC.RECONVERGENT B0 ;  /* 0x0000000000007941 */ /* 0x000fea0003800200 */
.L_x_1:
[----:B------:R-:W-:Y:S06]  /*0950*/  BAR.SYNC.DEFER_BLOCKING 0x0 ;  /* 0x0000000000007b1d */ /* 0x000fec0000010000 */
[----:B------:R-:W-:Y:S05]  /*0960*/  @P0 EXIT ;  /* 0x000000000000094d */ /* 0x000fea0003800000 */
[----:B------:R-:W2:Y:S01]  /*0970*/  LDCU.64 UR6, c[0x0][0x3a0] ;  /* 0x00007400ff0677ac */ /* 0x000ea20008000a00 */
[----:B------:R-:W-:Y:S01]  /*0980*/  IMAD R0, R0, 0x1f8, R15 ;  /* 0x000001f800007824 */ /* 0x000fe200078e020f */
[----:B-1----:R-:W-:Y:S04]  /*0990*/  LDS R21, [R8+0x84c] ;  /* 0x00084c0008157984 */ /* 0x002fe80000000800 */
[----:B------:R-:W-:Y:S01]  /*09a0*/  IADD3 R0, P0, PT, R0, R5, RZ ;  /* 0x0000000500007210 */ /* 0x000fe20007f1e0ff */
[----:B------:R-:W-:Y:S04]  /*09b0*/  LDS.128 R12, [R8+0x860] ;  /* 0x00086000080c7984 */ /* 0x000fe80000000c00 */
[----:B------:R-:W-:Y:S01]  /*09c0*/  IMAD.X R3, RZ, RZ, RZ, P0 ;  /* 0x000000ffff037224 */ /* 0x000fe200000e06ff */
[----:B0-----:R-:W-:Y:S01]  /*09d0*/  LDS.128 R4, [R8+0x850] ;  /* 0x0008500008047984 */ /* 0x001fe20000000c00 */
[----:B--2---:R-:W-:-:S04]  /*09e0*/  LEA R2, P0, R0, UR6, 0x2 ;  /* 0x0000000600027c11 */ /* 0x004fc8000f8010ff */
[----:B------:R-:W-:Y:S02]  /*09f0*/  LEA.HI.X R3, R0, UR7, R3, 0x2, P0 ;  /* 0x0000000700037c11 */ /* 0x000fe400080f1403 */
[----:B------:R-:W0:Y:S04]  /*0a00*/  LDS R0, [R19+0xec] ;  /* 0x0000ec0013007984 */ /* 0x000e280000000800 */
[----:B------:R-:W2:Y:S04]  /*0a10*/  LDG.E R20, desc[UR4][R2.64] ;  /* 0x0000000402147981 */ /* 0x000ea8000c1e1900 */
[----:B------:R-:W3:Y:S04]  /*0a20*/  LDG.E R25, desc[UR4][R2.64+0xe0] ;  /* 0x0000e00402197981 */ /* 0x000ee8000c1e1900 */
[----:B------:R-:W4:Y:S04]  /*0a30*/  LDG.E R22, desc[UR4][R2.64+0x1c0] ;  /* 0x0001c00402167981 */ /* 0x000f28000c1e1900 */
[----:B------:R-:W5:Y:S04]  /*0a40*/  LDG.E R18, desc[UR4][R2.64+0x2a0] ;  /* 0x0002a00402127981 */ /* 0x000f68000c1e1900 */
[----:B------:R-:W5:Y:S04]  /*0a50*/  LDG.E R17, desc[UR4][R2.64+0x380] ;  /* 0x0003800402117981 */ /* 0x000f68000c1e1900 */
[----:B------:R-:W5:Y:S04]  /*0a60*/  LDG.E R9, desc[UR4][R2.64+0x460] ;  /* 0x0004600402097981 */ /* 0x000f68000c1e1900 */
[----:B------:R-:W5:Y:S04]  /*0a70*/  LDG.E R10, desc[UR4][R2.64+0x540] ;  /* 0x00054004020a7981 */ /* 0x000f68000c1e1900 */
[----:B------:R-:W5:Y:S04]  /*0a80*/  LDG.E R11, desc[UR4][R2.64+0x620] ;  /* 0x00062004020b7981 */ /* 0x000f68000c1e1900 */
[----:B------:R-:W5:Y:S01]  /*0a90*/  LDG.E R16, desc[UR4][R2.64+0x700] ;  /* 0x0007000402107981 */ /* 0x000f62000c1e1900 */
[C---:B0-----:R-:W-:Y:S01]  /*0aa0*/  FFMA R21, R0.reuse, R21, RZ ;  /* 0x0000001500157223 */ /* 0x041fe200000000ff */
[C---:B------:R-:W-:Y:S01]  /*0ab0*/  FFMA R4, R0.reuse, R4, RZ ;  /* 0x0000000400047223 */ /* 0x040fe200000000ff */
[C---:B------:R-:W-:Y:S01]  /*0ac0*/  FFMA R5, R0.reuse, R5, RZ ;  /* 0x0000000500057223 */ /* 0x040fe200000000ff */
[C---:B------:R-:W-:Y:S01]  /*0ad0*/  FFMA R12, R0.reuse, R12, RZ ;  /* 0x0000000c000c7223 */ /* 0x040fe200000000ff */
[C---:B------:R-:W-:Y:S01]  /*0ae0*/  FFMA R13, R0.reuse, R13, RZ ;  /* 0x0000000d000d7223 */ /* 0x040fe200000000ff */
[C---:B------:R-:W-:Y:S01]  /*0af0*/  FFMA R14, R0.reuse, R14, RZ ;  /* 0x0000000e000e7223 */ /* 0x040fe200000000ff */
[C---:B------:R-:W-:Y:S01]  /*0b00*/  FFMA R15, R0.reuse, R15, RZ ;  /* 0x0000000f000f7223 */ /* 0x040fe200000000ff */
[----:B--2---:R-:W-:Y:S01]  /*0b10*/  FADD R23, R21, R20 ;  /* 0x0000001415177221 */ /* 0x004fe20000000000 */
[----:B------:R-:W-:Y:S01]  /*0b20*/  FFMA R21, R0, R6, RZ ;  /* 0x0000000600157223 */ /* 0x000fe200000000ff */
[----:B---3--:R-:W-:Y:S01]  /*0b30*/  FADD R25, R4, R25 ;  /* 0x0000001904197221 */ /* 0x008fe20000000000 */
[----:B------:R-:W-:-:S02]  /*0b40*/  FFMA R4, R0, R7, RZ ;  /* 0x0000000700047223 */ /* 0x000fc400000000ff */
[----:B------:R-:W-:Y:S01]  /*0b50*/  STG.E desc[UR4][R2.64], R23 ;  /* 0x0000001702007986 */ /* 0x000fe2000c101904 */
[----:B----4-:R-:W-:-:S03]  /*0b60*/  FADD R5, R5, R22 ;  /* 0x0000001605057221 */ /* 0x010fc60000000000 */
[----:B------:R-:W-:Y:S01]  /*0b70*/  STG.E desc[UR4][R2.64+0xe0], R25 ;  /* 0x0000e01902007986 */ /* 0x000fe2000c101904 */
[----:B-----5:R-:W-:-:S03]  /*0b80*/  FADD R21, R21, R18 ;  /* 0x0000001215157221 */ /* 0x020fc60000000000 */
[----:B------:R-:W-:Y:S01]  /*0b90*/  STG.E desc[UR4][R2.64+0x1c0], R5 ;  /* 0x0001c00502007986 */ /* 0x000fe2000c101904 */
[----:B------:R-:W-:-:S03]  /*0ba0*/  FADD R17, R4, R17 ;  /* 0x0000001104117221 */ /* 0x000fc60000000000 */
        /* <DEDUP_REMOVED lines=8> */
[----:B------:R-:W-:Y:S04]  /*0c30*/  STG.E desc[UR4][R2.64+0x620], R11 ;  /* 0x0006200b02007986 */ /* 0x000fe8000c101904 */
[----:B------:R-:W-:Y:S01]  /*0c40*/  STG.E desc[UR4][R2.64+0x700], R15 ;  /* 0x0007000f02007986 */ /* 0x000fe2000c101904 */
[----:B------:R-:W-:Y:S05]  /*0c50*/  EXIT ;  /* 0x000000000000794d */ /* 0x000fea0003800000 */
.L_x_3:
[----:B------:R-:W-:-:S00]  /*0c60*/  BRA `(.L_x_3) ;  /* 0xfffffffc00fc7947 */ /* 0x000fc0000383ffff */
[----:B------:R-:W-:-:S00]  /*0c70*/  NOP ;  /* 0x0000000000007918 */ /* 0x000fc00000000000 */
        /* <DEDUP_REMOVED lines=8> */
.L_x_6:


//--------------------- .text._Z69kernel_sgemm_T_T_m9_n9_k56_lda9_ldb9_ldc56_alpha_1_beta_1_sss_0b51dc0PKfiS0_iPfijPj --------------------------
	.section	.text._Z69kernel_sgemm_T_T_m9_n9_k56_lda9_ldb9_ldc56_alpha_1_beta_1_sss_0b51dc0PKfiS0_iPfijPj,"ax",@progbits
	.align	128
        .global         _Z69kernel_sgemm_T_T_m9_n9_k56_lda9_ldb9_ldc56_alpha_1_beta_1_sss_0b51dc0PKfiS0_iPfijPj
        .type           _Z69kernel_sgemm_T_T_m9_n9_k56_lda9_ldb9_ldc56_alpha_1_beta_1_sss_0b51dc0PKfiS0_iPfijPj,@function
        .size           _Z69kernel_sgemm_T_T_m9_n9_k56_lda9_ldb9_ldc56_alpha_1_beta_1_sss_0b51dc0PKfiS0_iPfijPj,(.L_x_7 - _Z69kernel_sgemm_T_T_m9_n9_k56_lda9_ldb9_ldc56_alpha_1_beta_1_sss_0b51dc0PKfiS0_iPfijPj)
        .other          _Z69kernel_sgemm_T_T_m9_n9_k56_lda9_ldb9_ldc56_alpha_1_beta_1_sss_0b51dc0PKfiS0_iPfijPj,@"STO_CUDA_ENTRY STV_DEFAULT"
_Z69kernel_sgemm_T_T_m9_n9_k56_lda9_ldb9_ldc56_alpha_1_beta_1_sss_0b51dc0PKfiS0_iPfijPj:
.text._Z69kernel_sgemm_T_T_m9_n9_k56_lda9_ldb9_ldc56_alpha_1_beta_1_sss_0b51dc0PKfiS0_iPfijPj:
        /* <DEDUP_REMOVED lines=18> */
.L_x_4:
[----:B------:R-:W1:Y:S01]  /*0120*/  S2R R3, SR_TID.X ;  /* 0x0000000000037919 */ /* 0x000e620000002100 */
[----:B------:R-:W2:Y:S01]  /*0130*/  LDC R5, c[0x0][0x388] ;  /* 0x0000e200ff057b82 */ /* 0x000ea20000000800 */
[----:B------:R-:W3:Y:S01]  /*0140*/  LDCU.64 UR6, c[0x0][0x380] ;  /* 0x00007000ff0677ac */ /* 0x000ee20008000a00 */
[----:B------:R-:W4:Y:S06]  /*0150*/  LDCU.64 UR8, c[0x0][0x390] ;  /* 0x00007200ff0877ac */ /* 0x000f2c0008000a00 */
[----:B------:R-:W5:Y:S01]  /*0160*/  LDC R7, c[0x0][0x398] ;  /* 0x0000e600ff077b82 */ /* 0x000f620000000800 */
[----:B--2---:R-:W-:-:S05]  /*0170*/  IMAD R0, R24, 0x1f8, R5 ;  /* 0x000001f818007824 */ /* 0x004fca00078e0205 */
[----:B-1----:R-:W-:Y:S01]  /*0180*/  IADD3 R0, P0, PT, R0, R3, RZ ;  /* 0x0000000300007210 */ /* 0x002fe20007f1e0ff */
[----:B-----5:R-:W-:-:S03]  /*0190*/  IMAD R8, R24, 0x51, R7 ;  /* 0x0000005118087824 */ /* 0x020fc600078e0207 */
[----:B------:R-:W-:Y:S02]  /*01a0*/  IADD3.X R5, PT, PT, RZ, RZ, RZ, P0, !PT ;  /* 0x000000ffff057210 */ /* 0x000fe400007fe4ff */
[----:B---3--:R-:W-:-:S04]  /*01b0*/  LEA R18, P0, R0, UR6, 0x2 ;  /* 0x0000000600127c11 */ /* 0x008fc8000f8010ff */
[----:B------:R-:W-:Y:S02]  /*01c0*/  LEA.HI.X R19, R0, UR7, R5, 0x2, P0 ;  /* 0x0000000700137c11 */ /* 0x000fe400080f1405 */
[C---:B------:R-:W-:Y:S02]  /*01d0*/  ISETP.GT.U32.AND P0, PT, R3.reuse, 0x12, PT ;  /* 0x000000120300780c */ /* 0x040fe40003f04070 */
[----:B------:R-:W-:Y:S01]  /*01e0*/  IADD3 R9, P2, PT, R8, R3, RZ ;  /* 0x0000000308097210 */ /* 0x000fe20007f5e0ff */
[----:B0-----:R-:W2:Y:S01]  /*01f0*/  LDG.E R0, desc[UR4][R18.64] ;  /* 0x0000000412007981 */ /* 0x001ea2000c1e1900 */
[----:B------:R-:W-:Y:S02]  /*0200*/  ISETP.GT.U32.AND P1, PT, R3, 0x10, PT ;  /* 0x000000100300780c */ /* 0x000fe40003f24070 */
[----:B------:R-:W-:Y:S01]  /*0210*/  IADD3.X R10, PT, PT, RZ, RZ, RZ, P2, !PT ;  /* 0x000000ffff0a7210 */ /* 0x000fe200017fe4ff */
[----:B------:R-:W3:Y:S01]  /*0220*/  LDG.E R4, desc[UR4][R18.64+0x100] ;  /* 0x0001000412047981 */ /* 0x000ee2000c1e1900 */
[----:B----4-:R-:W-:-:S03]  /*0230*/  LEA R8, P2, R9, UR8, 0x2 ;  /* 0x0000000809087c11 */ /* 0x010fc6000f8410ff */
[----:B------:R-:W4:Y:S01]  /*0240*/  LDG.E R5, desc[UR4][R18.64+0x200] ;  /* 0x0002000412057981 */ /* 0x000f22000c1e1900 */
[----:B------:R-:W-:-:S03]  /*0250*/  LEA.HI.X R9, R9, UR9, R10, 0x2, P2 ;  /* 0x0000000909097c11 */ /* 0x000fc600090f140a */
[----:B------:R-:W5:Y:S04]  /*0260*/  LDG.E R6, desc[UR4][R18.64+0x300] ;  /* 0x0003000412067981 */ /* 0x000f68000c1e1900 */
[----:B------:R-:W5:Y:S04]  /*0270*/  LDG.E R7, desc[UR4][R18.64+0x400] ;  /* 0x0004000412077981 */ /* 0x000f68000c1e1900 */
[----:B------:R-:W5:Y:S04]  /*0280*/  LDG.E R10, desc[UR4][R18.64+0x500] ;  /* 0x00050004120a7981 */ /* 0x000f68000c1e1900 */
[----:B------:R-:W5:Y:S04]  /*0290*/  LDG.E R11, desc[UR4][R18.64+0x600] ;  /* 0x00060004120b7981 */ /* 0x000f68000c1e1900 */
[----:B------:R-:W5:Y:S04]  /*02a0*/  LDG.E R12, desc[UR4][R18.64+0x700] ;  /* 0x00070004120c7981 */ /* 0x000f68000c1e1900 */
[----:B------:R0:W5:Y:S04]  /*02b0*/  @!P0 LDG.E R14, desc[UR4][R18.64+0x800] ;  /* 0x00080004120e8981 */ /* 0x000168000c1e1900 */
[----:B------:R-:W5:Y:S04]  /*02c0*/  LDG.E R13, desc[UR4][R8.64] ;  /* 0x00000004080d7981 */ /* 0x000f68000c1e1900 */
[----:B------:R1:W5:Y:S01]  /*02d0*/  @!P1 LDG.E R15, desc[UR4][R8.64+0x100] ;  /* 0x00010004080f9981 */ /* 0x000362000c1e1900 */
[----:B------:R-:W-:-:S02]  /*02e0*/  MOV R17, 0x400 ;  /* 0x0000040000117802 */ /* 0x000fc40000000f00 */
[C---:B------:R-:W-:Y:S01]  /*02f0*/  PRMT R23, R3.reuse, 0x9910, RZ ;  /* 0x0000991003177816 */ /* 0x040fe200000000ff */
[----:B------:R-:W1:Y:S01]  /*0300*/  S2R R16, SR_CgaCtaId ;  /* 0x0000000000107919 */ /* 0x000e620000008800 */
[C---:B------:R-:W-:Y:S02]  /*0310*/  LOP3.LUT R20, R3.reuse, 0x140, RZ, 0xfc, !PT ;  /* 0x0000014003147812 */ /* 0x040fe400078efcff */
[----:B------:R-:W-:Y:S02]  /*0320*/  LOP3.LUT R21, R3, 0x180, RZ, 0xfc, !PT ;  /* 0x0000018003157812 */ /* 0x000fe400078efcff */
[----:B0-----:R-:W-:Y:S02]  /*0330*/  MOV R19, R23 ;  /* 0x0000001700137202 */ /* 0x001fe40000000f00 */
[----:B------:R-:W-:Y:S02]  /*0340*/  LOP3.LUT R20, R20, 0xffff, RZ, 0xc0, !PT ;  /* 0x0000ffff14147812 */ /* 0x000fe400078ec0ff */
[----:B------:R-:W-:Y:S01]  /*0350*/  LOP3.LUT R21, R21, 0xffff, RZ, 0xc0, !PT ;  /* 0x0000ffff15157812 */ /* 0x000fe200078ec0ff */
[----:B-1----:R-:W-:Y:S01]  /*0360*/  IMAD R8, R19, 0x3b, RZ ;  /* 0x0000003b13087824 */ /* 0x002fe200078e02ff */
[C---:B------:R-:W-:Y:S01]  /*0370*/  LOP3.LUT R22, R3.reuse, 0x1c0, RZ, 0xfc, !PT ;  /* 0x000001c003167812 */ /* 0x040fe200078efcff */
[----:B------:R-:W-:Y:S01]  /*0380*/  IMAD R9, R20, 0x1c72, RZ ;  /* 0x00001c7214097824 */ /* 0x000fe200078e02ff */
[----:B------:R-:W-:Y:S01]  /*0390*/  ISETP.GT.U32.AND P2, PT, R3, 0x37, PT ;  /* 0x000000370300780c */ /* 0x000fe20003f44070 */
[----:B------:R-:W-:Y:S01]  /*03a0*/  IMAD R18, R21, 0x1c72, RZ ;  /* 0x00001c7215127824 */ /* 0x000fe200078e02ff */
[----:B------:R-:W-:Y:S01]  /*03b0*/  LOP3.LUT R22, R22, 0xffff, RZ, 0xc0, !PT ;  /* 0x0000ffff16167812 */ /* 0x000fe200078ec0ff */
[----:B------:R-:W-:Y:S01]  /*03c0*/  IMAD R19, R19, 0x39, RZ ;  /* 0x0000003913137824 */ /* 0x000fe200078e02ff */
[----:B------:R-:W-:-:S02]  /*03d0*/  PRMT R21, R8, 0x9910, RZ ;  /* 0x0000991008157816 */ /* 0x000fc400000000ff */
[----:B------:R-:W-:Y:S01]  /*03e0*/  SHF.R.U32.HI R9, RZ, 0x10, R9 ;  /* 0x00000010ff097819 */ /* 0x000fe20000011609 */
[----:B------:R-:W-:Y:S01]  /*03f0*/  IMAD R20, R22, 0x1c72, RZ ;  /* 0x00001c7216147824 */ /* 0x000fe200078e02ff */
[----:B------:R-:W-:Y:S02]  /*0400*/  SHF.R.U32.HI R18, RZ, 0x10, R18 ;  /* 0x00000010ff127819 */ /* 0x000fe40000011612 */
[C---:B------:R-:W-:Y:S02]  /*0410*/  LOP3.LUT R22, R3.reuse, 0xc0, RZ, 0xfc, !PT ;  /* 0x000000c003167812 */ /* 0x040fe400078efcff */
[----:B------:R-:W-:Y:S02]  /*0420*/  SHF.R.U32.HI R20, RZ, 0x10, R20 ;  /* 0x00000010ff147819 */ /* 0x000fe40000011614 */
[----:B------:R-:W-:Y:S01]  /*0430*/  PRMT R23, R18, 0x9910, RZ ;  /* 0x0000991012177816 */ /* 0x000fe200000000ff */
[----:B------:R-:W-:Y:S01]  /*0440*/  IMAD R18, R3, 0x3b, RZ ;  /* 0x0000003b03127824 */ /* 0x000fe200078e02ff */
[----:B------:R-:W-:-:S02]  /*0450*/  PRMT R25, R20, 0x9910, RZ ;  /* 0x0000991014197816 */ /* 0x000fc400000000ff */
[C---:B------:R-:W-:Y:S02]  /*0460*/  LOP3.LUT R20, R3.reuse, 0x40, RZ, 0xfc, !PT ;  /* 0x0000004003147812 */ /* 0x040fe400078efcff */
[----:B------:R-:W-:Y:S02]  /*0470*/  LEA R17, R16, R17, 0x18 ;  /* 0x0000001110117211 */ /* 0x000fe400078ec0ff */
[----:B------:R-:W-:-:S03]  /*0480*/  LOP3.LUT R16, R3, 0x100, RZ, 0xfc, !PT ;  /* 0x0000010003107812 */ /* 0x000fc600078efcff */
[----:B------:R-:W-:Y:S01]  /*0490*/  IMAD R2, R2, 0x990, R17 ;  /* 0x0000099002027824 */ /* 0x000fe200078e0211 */
[----:B------:R-:W-:-:S05]  /*04a0*/  LOP3.LUT R16, R16, 0xffff, RZ, 0xc0, !PT ;  /* 0x0000ffff10107812 */ /* 0x000fca00078ec0ff */
[----:B------:R-:W-:-:S05]  /*04b0*/  IMAD R16, R16, 0x1c72, RZ ;  /* 0x00001c7210107824 */ /* 0x000fca00078e02ff */
[----:B------:R-:W-:Y:S02]  /*04c0*/  SHF.R.U32.HI R8, RZ, 0x10, R16 ;  /* 0x00000010ff087819 */ /* 0x000fe40000011610 */
[----:B------:R-:W-:Y:S02]  /*04d0*/  MOV R16, R21 ;  /* 0x0000001500107202 */ /* 0x000fe40000000f00 */
[----:B------:R-:W-:Y:S02]  /*04e0*/  PRMT R8, R8, 0x9910, RZ ;  /* 0x0000991008087816 */ /* 0x000fe400000000ff */
[----:B------:R-:W-:Y:S02]  /*04f0*/  PRMT R21, R9, 0x9910, RZ ;  /* 0x0000991009157816 */ /* 0x000fe400000000ff */
[----:B------:R-:W-:Y:S01]  /*0500*/  MOV R9, R8 ;  /* 0x0000000800097202 */ /* 0x000fe20000000f00 */
[----:B------:R-:W-:Y:S01]  /*0510*/  IMAD R8, R23, -0x212, R16 ;  /* 0xfffffdee17087824 */ /* 0x000fe200078e0210 */
[----:B------:R-:W-:-:S02]  /*0520*/  PRMT R23, R20, 0x9910, RZ ;  /* 0x0000991014177816 */ /* 0x000fc400000000ff */
[----:B------:R-:W-:Y:S01]  /*0530*/  @!P0 LOP3.LUT R20, R3, 0x200, RZ, 0xfc, !PT ;  /* 0x0000020003148812 */ /* 0x000fe200078efcff */
[--C-:B------:R-:W-:Y:S01]  /*0540*/  IMAD R17, R9, -0x212, R16.reuse ;  /* 0xfffffdee09117824 */ /* 0x100fe200078e0210 */
[----:B------:R-:W-:Y:S01]  /*0550*/  IADD3 R8, PT, PT, R8, 0x5880, RZ ;  /* 0x0000588008087810 */ /* 0x000fe20007ffe0ff */
[--C-:B------:R-:W-:Y:S01]  /*0560*/  IMAD R9, R21, -0x212, R16.reuse ;  /* 0xfffffdee15097824 */ /* 0x100fe200078e0210 */
[----:B------:R-:W-:Y:S01]  /*0570*/  LOP3.LUT R21, R3, 0x80, RZ, 0xfc, !PT ;  /* 0x0000008003157812 */ /* 0x000fe200078efcff */
[----:B------:R-:W-:Y:S01]  /*0580*/  IMAD R16, R25, -0x212, R16 ;  /* 0xfffffdee19107824 */ /* 0x000fe200078e0210 */
[----:B------:R-:W-:Y:S02]  /*0590*/  PRMT R25, R22, 0x9910, RZ ;  /* 0x0000991016197816 */ /* 0x000fe400000000ff */
[----:B------:R-:W-:Y:S02]  /*05a0*/  PRMT R21, R21, 0x9910, RZ ;  /* 0x0000991015157816 */ /* 0x000fe400000000ff */
[----:B------:R-:W-:-:S02]  /*05b0*/  MOV R22, R23 ;  /* 0x0000001700167202 */ /* 0x000fc40000000f00 */
[----:B------:R-:W-:Y:S02]  /*05c0*/  MOV R23, R21 ;  /* 0x0000001500177202 */ /* 0x000fe40000000f00 */
[----:B------:R-:W-:Y:S01]  /*05d0*/  @!P0 LOP3.LUT R26, R20, 0xffff, RZ, 0xc0, !PT ;  /* 0x0000ffff141a8812 */ /* 0x000fe200078ec0ff */
[----:B------:R-:W-:Y:S01]  /*05e0*/  IMAD R20, R22, 0x39, RZ ;  /* 0x0000003916147824 */ /* 0x000fe200078e02ff */
[----:B------:R-:W-:Y:S01]  /*05f0*/  LOP3.LUT R21, R19, 0xffff, RZ, 0xc0, !PT ;  /* 0x0000ffff13157812 */ /* 0x000fe200078ec0ff */
[----:B------:R-:W-:Y:S01]  /*0600*/  IMAD R22, R23, 0x39, RZ ;  /* 0x0000003917167824 */ /* 0x000fe200078e02ff */
[----:B------:R-:W-:Y:S01]  /*0610*/  IADD3 R17, PT, PT, R17, 0x3b00, RZ ;  /* 0x00003b0011117810 */ /* 0x000fe20007ffe0ff */
[----:B------:R-:W-:Y:S01]  /*0620*/  IMAD R23, R25, 0x39, RZ ;  /* 0x0000003919177824 */ /* 0x000fe200078e02ff */
[----:B------:R-:W-:Y:S01]  /*0630*/  LOP3.LUT R20, R20, 0xffff, RZ, 0xc0, !PT ;  /* 0x0000ffff14147812 */ /* 0x000fe200078ec0ff */
[----:B------:R-:W-:Y:S01]  /*0640*/  @!P0 IMAD R19, R26, 0x1c72, RZ ;  /* 0x00001c721a138824 */ /* 0x000fe200078e02ff */
[----:B------:R-:W-:-:S02]  /*0650*/  LOP3.LUT R22, R22, 0xffff, RZ, 0xc0, !PT ;  /* 0x0000ffff16167812 */ /* 0x000fc400078ec0ff */
[----:B------:R-:W-:Y:S02]  /*0660*/  SHF.R.U32.HI R21, RZ, 0x9, R21 ;  /* 0x00000009ff157819 */ /* 0x000fe40000011615 */
[----:B------:R-:W-:Y:S02]  /*0670*/  LOP3.LUT R23, R23, 0xffff, RZ, 0xc0, !PT ;  /* 0x0000ffff17177812 */ /* 0x000fe400078ec0ff */
[----:B------:R-:W-:Y:S02]  /*0680*/  SHF.R.U32.HI R20, RZ, 0x9, R20 ;  /* 0x00000009ff147819 */ /* 0x000fe40000011614 */
[----:B------:R-:W-:Y:S02]  /*0690*/  SHF.R.U32.HI R22, RZ, 0x9, R22 ;  /* 0x00000009ff167819 */ /* 0x000fe40000011616 */
[----:B------:R-:W-:Y:S02]  /*06a0*/  LOP3.LUT R21, R21, 0xffff, RZ, 0xc0, !PT ;  /* 0x0000ffff15157812 */ /* 0x000fe400078ec0ff */
[----:B------:R-:W-:-:S02]  /*06b0*/  SHF.R.U32.HI R23, RZ, 0x9, R23 ;  /* 0x00000009ff177819 */ /* 0x000fc40000011617 */
[----:B------:R-:W-:Y:S01]  /*06c0*/  LOP3.LUT R25, R20, 0xffff, RZ, 0xc0, !PT ;  /* 0x0000ffff14197812 */ /* 0x000fe200078ec0ff */
[--C-:B------:R-:W-:Y:S01]  /*06d0*/  IMAD R21, R21, 0xfdee, R18.reuse ;  /* 0x0000fdee15157824 */ /* 0x100fe200078e0212 */
[----:B------:R-:W-:Y:S02]  /*06e0*/  LOP3.LUT R27, R22, 0xffff, RZ, 0xc0, !PT ;  /* 0x0000ffff161b7812 */ /* 0x000fe400078ec0ff */
[----:B------:R-:W-:Y:S01]  /*06f0*/  @!P0 SHF.R.U32.HI R19, RZ, 0x10, R19 ;  /* 0x00000010ff138819 */ /* 0x000fe20000011613 */
[--C-:B------:R-:W-:Y:S01]  /*0700*/  IMAD R20, R25, 0xfdee, R18.reuse ;  /* 0x0000fdee19147824 */ /* 0x100fe200078e0212 */
[----:B------:R-:W-:Y:S01]  /*0710*/  LOP3.LUT R23, R23, 0xffff, RZ, 0xc0, !PT ;  /* 0x0000ffff17177812 */ /* 0x000fe200078ec0ff */
[--C-:B------:R-:W-:Y:S01]  /*0720*/  IMAD R22, R27, 0xfdee, R18.reuse ;  /* 0x0000fdee1b167824 */ /* 0x100fe200078e0212 */
[----:B------:R-:W-:Y:S01]  /*0730*/  SHF.L.U32 R21, R21, 0x2, RZ ;  /* 0x0000000215157819 */ /* 0x000fe200000006ff */
[--C-:B------:R-:W-:Y:S01]  /*0740*/  @!P0 IMAD R19, R19, -0x212, R18.reuse ;  /* 0xfffffdee13138824 */ /* 0x100fe200078e0212 */
[----:B------:R-:W-:Y:S01]  /*0750*/  LEA R20, R20, 0x3b00, 0x2 ;  /* 0x00003b0014147811 */ /* 0x000fe200078e10ff */
[----:B------:R-:W-:Y:S01]  /*0760*/  IMAD R18, R23, 0xfdee, R18 ;  /* 0x0000fdee17127824 */ /* 0x000fe200078e0212 */
[----:B------:R-:W-:-:S02]  /*0770*/  LEA R22, R22, 0x7600, 0x2 ;  /* 0x0000760016167811 */ /* 0x000fc400078e10ff */
[----:B------:R-:W-:Y:S02]  /*0780*/  LOP3.LUT R21, R21, 0x3fffc, RZ, 0xc0, !PT ;  /* 0x0003fffc15157812 */ /* 0x000fe400078ec0ff */
[----:B------:R-:W-:Y:S02]  /*0790*/  LEA R18, R18, 0xb100, 0x2 ;  /* 0x0000b10012127811 */ /* 0x000fe400078e10ff */
[----:B------:R-:W-:Y:S02]  /*07a0*/  LOP3.LUT R23, R20, 0x3fffc, RZ, 0xc0, !PT ;  /* 0x0003fffc14177812 */ /* 0x000fe400078ec0ff */
[----:B------:R-:W-:Y:S02]  /*07b0*/  LOP3.LUT R25, R22, 0x3fffc, RZ, 0xc0, !PT ;  /* 0x0003fffc16197812 */ /* 0x000fe400078ec0ff */
[----:B------:R-:W-:Y:S02]  /*07c0*/  IADD3 R21, PT, PT, R2, R21, RZ ;  /* 0x0000001502157210 */ /* 0x000fe40007ffe0ff */
[----:B------:R-:W-:-:S02]  /*07d0*/  LOP3.LUT R17, R17, 0xffff, RZ, 0xc0, !PT ;  /* 0x0000ffff11117812 */ /* 0x000fc400078ec0ff */
[----:B------:R-:W-:Y:S02]  /*07e0*/  IADD3 R9, PT, PT, R9, 0x49c0, RZ ;  /* 0x000049c009097810 */ /* 0x000fe40007ffe0ff */
[----:B------:R-:W-:Y:S02]  /*07f0*/  LOP3.LUT R27, R18, 0x3fffc, RZ, 0xc0, !PT ;  /* 0x0003fffc121b7812 */ /* 0x000fe400078ec0ff */
[C---:B------:R-:W-:Y:S02]  /*0800*/  IADD3 R23, PT, PT, R2.reuse, R23, RZ ;  /* 0x0000001702177210 */ /* 0x040fe40007ffe0ff */
[----:B------:R-:W-:Y:S02]  /*0810*/  IADD3 R18, PT, PT, R2, R25, RZ ;  /* 0x0000001902127210 */ /* 0x000fe40007ffe0ff */
[----:B------:R-:W-:Y:S02]  /*0820*/  IADD3 R16, PT, PT, R16, 0x6740, RZ ;  /* 0x0000674010107810 */ /* 0x000fe40007ffe0ff */
[----:B------:R-:W-:-:S02]  /*0830*/  LEA R20, R17, R2, 0x2 ;  /* 0x0000000211147211 */ /* 0x000fc400078e10ff */
[----:B------:R-:W-:Y:S02]  /*0840*/  LOP3.LUT R9, R9, 0xffff, RZ, 0xc0, !PT ;  /* 0x0000ffff09097812 */ /* 0x000fe400078ec0ff */
[----:B------:R-:W-:Y:S02]  /*0850*/  LOP3.LUT R17, R8, 0xffff, RZ, 0xc0, !PT ;  /* 0x0000ffff08117812 */ /* 0x000fe400078ec0ff */
[----:B------:R-:W-:Y:S02]  /*0860*/  IADD3 R27, PT, PT, R2, R27, RZ ;  /* 0x0000001b021b7210 */ /* 0x000fe40007ffe0ff */
[----:B------:R-:W-:Y:S01]  /*0870*/  @!P0 LEA R19, R19, R2, 0x2 ;  /* 0x0000000213138211 */ /* 0x000fe200078e10ff */
[----:B--2---:R0:W-:Y:S04]  /*0880*/  STS [R21], R0 ;  /* 0x0000000015007388 */ /* 0x0041e80000000800 */
[----:B---3--:R1:W-:Y:S04]  /*0890*/  STS [R23], R4 ;  /* 0x0000000417007388 */ /* 0x0083e80000000800 */
[----:B----4-:R2:W-:Y:S01]  /*08a0*/  STS [R18], R5 ;  /* 0x0000000512007388 */ /* 0x0105e20000000800 */
[----:B0-----:R-:W-:-:S03]  /*08b0*/  LOP3.LUT R21, R16, 0xffff, RZ, 0xc0, !PT ;  /* 0x0000ffff10157812 */ /* 0x001fc600078ec0ff */
[----:B-----5:R0:W-:Y:S01]  /*08c0*/  STS [R27], R6 ;  /* 0x000000061b007388 */ /* 0x0201e20000000800 */
[-C--:B------:R-:W-:Y:S02]  /*08d0*/  LEA R0, R3, R2.reuse, 0x2 ;  /* 0x0000000203007211 */ /* 0x080fe400078e10ff */
[-C--:B-1----:R-:W-:Y:S01]  /*08e0*/  LEA R4, R17, R2.reuse, 0x2 ;  /* 0x0000000211047211 */ /* 0x082fe200078e10ff */
[----:B------:R0:W-:Y:S01]  /*08f0*/  STS [R20], R7 ;  /* 0x0000000714007388 */ /* 0x0001e20000000800 */
[-C--:B--2---:R-:W-:Y:S02]  /*0900*/  LEA R5, R9, R2.reuse, 0x2 ;  /* 0x0000000209057211 */ /* 0x084fe400078e10ff */
[----:B------:R-:W-:-:S03]  /*0910*/  LEA R9, R21, R2, 0x2 ;  /* 0x0000000215097211 */ /* 0x000fc600078e10ff */
[----:B------:R0:W-:Y:S04]  /*0920*/  STS [R5], R10 ;  /* 0x0000000a05007388 */ /* 0x0001e80000000800 */
[----:B------:R0:W-:Y:S04]  /*0930*/  STS [R4], R11 ;  /* 0x0000000b04007388 */ /* 0x0001e80000000800 */
[----:B------:R0:W-:Y:S04]  /*0940*/  STS [R9], R12 ;  /* 0x0000000c09007388 */ /* 0x0001e80000000800 */
[----:B------:R0:W-:Y:S04]  /*0950*/  @!P0 STS [R19+0x1d800], R14 ;  /* 0x01d8000e13008388 */ /* 0x0001e80000000800 */
[----:B------:R0:W-:Y:S04]  /*0960*/  STS [R0+0x84c], R13 ;  /* 0x00084c0d00007388 */ /* 0x0001e80000000800 */
[----:B------:R0:W-:Y:S01]  /*0970*/  @!P1 STS [R0+0x94c], R15 ;  /* 0x00094c0f00009388 */ /* 0x0001e20000000800 */
[----:B------:R-:W-:Y:S06]  /*0980*/  BAR.SYNC.DEFER_BLOCKING 0x0 ;  /* 0x0000000000007b1d */ /* 0x000fec0000010000 */
[----:B------:R-:W-:Y:S05]  /*0990*/  @P2 EXIT ;  /* 0x000000000000294d */ /* 0x000fea0003800000 */
[----:B0-----:R-:W-:Y:S01]  /*09a0*/  LDS R27, [R0] ;  /* 0x00000000001b7984 */ /* 0x001fe20000000800 */
[----:B------:R-:W0:Y:S03]  /*09b0*/  LDCU.64 UR6, c[0x0][0x3a0] ;  /* 0x00007400ff0677ac */ /* 0x000e260008000a00 */
[----:B------:R-:W1:Y:S04]  /*09c0*/  LDS.128 R8, [R2+0x850] ;  /* 0x0008500002087984 */ /* 0x000e680000000c00 */
[----:B------:R-:W-:Y:S04]  /*09d0*/  LDS R25, [R0+0xec] ;  /* 0x0000ec0000197984 */ /* 0x000fe80000000800 */
[----:B------:R-:W2:Y:S04]  /*09e0*/  LDS.128 R12, [R2+0x870] ;  /* 0x00087000020c7984 */ /* 0x000ea80000000c00 */
[----:B------:R-:W3:Y:S04]  /*09f0*/  LDS R26, [R2+0x84c] ;  /* 0x00084c00021a7984 */ /* 0x000ee80000000800 */
[----:B------:R-:W4:Y:S04]  /*0a00*/  LDS.128 R4, [R2+0x860] ;  /* 0x0008600002047984 */ /* 0x000f280000000c00 */
[----:B------:R-:W5:Y:S04]  /*0a10*/  LDS.128 R16, [R2+0x880] ;  /* 0x0008800002107984 */ /* 0x000f680000000c00 */
[----:B------:R-:W0:Y:S01]  /*0a20*/  LDS.128 R20, [R2+0x890] ;  /* 0x0008900002147984 */ /* 0x000e220000000c00 */
[C---:B-1----:R-:W-:Y:S01]  /*0a30*/  FFMA R9, R27.reuse, R9, RZ ;  /* 0x000000091b097223 */ /* 0x042fe200000000ff */
[C---:B------:R-:W-:Y:S01]  /*0a40*/  FFMA R8, R27.reuse, R8, RZ ;  /* 0x000000081b087223 */ /* 0x040fe200000000ff */
[C---:B------:R-:W-:Y:S01]  /*0a50*/  FFMA R10, R27.reuse, R10, RZ ;  /* 0x0000000a1b0a7223 */ /* 0x040fe200000000ff */
[----:B------:R-:W-:Y:S01]  /*0a60*/  FFMA R28, R27, R11, RZ ;  /* 0x0000000b1b1c7223 */ /* 0x000fe200000000ff */
[C---:B--2---:R-:W-:Y:S01]  /*0a70*/  FFMA R14, R25.reuse, R14, R9 ;  /* 0x0000000e190e7223 */ /* 0x044fe20000000009 */
[C---:B------:R-:W-:Y:S01]  /*0a80*/  FFMA R13, R25.reuse, R13, R8 ;  /* 0x0000000d190d7223 */ /* 0x040fe20000000008 */
[----:B------:R-:W-:Y:S01]  /*0a90*/  FFMA R15, R25, R15, R10 ;  /* 0x0000000f190f7223 */ /* 0x000fe2000000000a */
[----:B---3--:R-:W-:-:S02]  /*0aa0*/  FFMA R9, R27, R26, RZ ;  /* 0x0000001a1b097223 */ /* 0x008fc400000000ff */
[----:B------:R-:W1:Y:S02]  /*0ab0*/  LDS R26, [R0+0x1d8] ;  /* 0x0001d800001a7984 */ /* 0x000e640000000800 */
[----:B------:R-:W-:Y:S01]  /*0ac0*/  FFMA R12, R25, R12, R9 ;  /* 0x0000000c190c7223 */ /* 0x000fe20000000009 */
[C---:B----4-:R-:W-:Y:S01]  /*0ad0*/  FFMA R10, R27.reuse, R4, RZ ;  /* 0x000000041b0a7223 */ /* 0x050fe200000000ff */
[C---:B------:R-:W-:Y:S01]  /*0ae0*/  FFMA R9, R27.reuse, R5, RZ ;  /* 0x000000051b097223 */ /* 0x040fe200000000ff */
[C---:B------:R-:W-:Y:S01]  /*0af0*/  FFMA R8, R27.reuse, R6, RZ ;  /* 0x000000061b087223 */ /* 0x040fe200000000ff */
[----:B------:R-:W-:Y:S01]  /*0b00*/  FFMA R11, R27, R7, RZ ;  /* 0x000000071b0b7223 */ /* 0x000fe200000000ff */
[C---:B-----5:R-:W-:Y:S01]  /*0b10*/  FFMA R27, R25.reuse, R17, R10 ;  /* 0x00000011191b7223 */ /* 0x060fe2000000000a */
[----:B------:R-:W2:Y:S01]  /*0b20*/  LDS.128 R4, [R2+0x8a0] ;  /* 0x0008a00002047984 */ /* 0x000ea20000000c00 */
[C---:B------:R-:W-:Y:S01]  /*0b30*/  FFMA R18, R25.reuse, R18, R9 ;  /* 0x0000001219127223 */ /* 0x040fe20000000009 */
[C---:B------:R-:W-:Y:S01]  /*0b40*/  FFMA R19, R25.reuse, R19, R8 ;  /* 0x0000001319137223 */ /* 0x040fe20000000008 */
[C---:B0-----:R-:W-:Y:S01]  /*0b50*/  FFMA R20, R25.reuse, R20, R11 ;  /* 0x0000001419147223 */ /* 0x041fe2000000000b */
[----:B------:R-:W-:Y:S01]  /*0b60*/  LDS R17, [R0+0x2c4] ;  /* 0x0002c40000117984 */ /* 0x000fe20000000800 */
[----:B------:R-:W-:-:S03]  /*0b70*/  FFMA R16, R25, R16, R28 ;  /* 0x0000001019107223 */ /* 0x000fc6000000001c */
[----:B------:R-:W0:Y:S01]  /*0b80*/  LDS.128 R8, [R2+0x8b0] ;  /* 0x0008b00002087984 */ /* 0x000e220000000c00 */
[----:B-1----:R-:W-:Y:S01]  /*0b90*/  FFMA R28, R21, R26, R12 ;  /* 0x0000001a151c7223 */ /* 0x002fe2000000000c */
[C---:B------:R-:W-:Y:S01]  /*0ba0*/  FFMA R21, R26.reuse, R22, R13 ;  /* 0x000000161a157223 */ /* 0x040fe2000000000d */
[C---:B------:R-:W-:Y:S01]  /*0bb0*/  FFMA R25, R26.reuse, R23, R14 ;  /* 0x000000171a197223 */ /* 0x040fe2000000000e */
[C---:B--2---:R-:W-:Y:S01]  /*0bc0*/  FFMA R22, R26.reuse, R4, R15 ;  /* 0x000000041a167223 */ /* 0x044fe2000000000f */
[C---:B------:R-:W-:Y:S01]  /*0bd0*/  FFMA R23, R26.reuse, R5, R16 ;  /* 0x000000051a177223 */ /* 0x040fe20000000010 */
[----:B------:R-:W1:Y:S01]  /*0be0*/  LDS.128 R12, [R2+0x8c0] ;  /* 0x0008c000020c7984 */ /* 0x000e620000000c00 */
[C---:B------:R-:W-:Y:S01]  /*0bf0*/  FFMA R27, R26.reuse, R6, R27 ;  /* 0x000000061a1b7223 */ /* 0x040fe2000000001b */
[C---:B------:R-:W-:Y:S02]  /*0c00*/  FFMA R29, R26.reuse, R7, R18 ;  /* 0x000000071a1d7223 */ /* 0x040fe40000000012 */
[----:B------:R-:W2:Y:S01]  /*0c10*/  LDS.128 R4, [R2+0x8d0] ;  /* 0x0008d00002047984 */ /* 0x000ea20000000c00 */
[C---:B0-----:R-:W-:Y:S01]  /*0c20*/  FFMA R16, R26.reuse, R8, R19 ;  /* 0x000000081a107223 */ /* 0x041fe20000000013 */
[----:B------:R-:W-:-:S02]  /*0c30*/  FFMA R19, R26, R9, R20 ;  /* 0x000000091a137223 */ /* 0x000fc40000000014 */
[----:B------:R-:W0:Y:S01]  /*0c40*/  LDS R18, [R0+0x3b0] ;  /* 0x0003b00000127984 */ /* 0x000e220000000800 */
[C---:B------:R-:W-:Y:S01]  /*0c50*/  FFMA R28, R17.reuse, R10, R28 ;  /* 0x0000000a111c7223 */ /* 0x040fe2000000001c */
[C---:B------:R-:W-:Y:S02]  /*0c60*/  FFMA R26, R17.reuse, R11, R21 ;  /* 0x0000000b111a7223 */ /* 0x040fe40000000015 */
[----:B------:R-:W3:Y:S01]  /*0c70*/  LDS.128 R8, [R2+0x8e0] ;  /* 0x0008e00002087984 */ /* 0x000ee20000000c00 */
[C---:B-1----:R-:W-:Y:S01]  /*0c80*/  FFMA R20, R17.reuse, R12, R25 ;  /* 0x0000000c11147223 */ /* 0x042fe20000000019 */
[C---:B------:R-:W-:Y:S01]  /*0c90*/  FFMA R21, R17.reuse, R13, R22 ;  /* 0x0000000d11157223 */ /* 0x040fe20000000016 */
[C---:B------:R-:W-:Y:S01]  /*0ca0*/  FFMA R23, R17.reuse, R14, R23 ;  /* 0x0000000e11177223 */ /* 0x040fe20000000017 */
[C---:B------:R-:W-:Y:S01]  /*0cb0*/  FFMA R27, R17.reuse, R15, R27 ;  /* 0x0000000f111b7223 */ /* 0x040fe2000000001b */
[C---:B--2---:R-:W-:Y:S01]  /*0cc0*/  FFMA R25, R17.reuse, R5, R16 ;  /* 0x0000000511197223 */ /* 0x044fe20000000010 */
[----:B------:R-:W1:Y:S01]  /*0cd0*/  LDS.128 R12, [R2+0x8f0] ;  /* 0x0008f000020c7984 */ /* 0x000e620000000c00 */
[C---:B------:R-:W-:Y:S01]  /*0ce0*/  FFMA R22, R17.reuse, R4, R29 ;  /* 0x0000000411167223 */ /* 0x040fe2000000001d */
[----:B------:R-:W-:Y:S01]  /*0cf0*/  FFMA R16, R17, R6, R19 ;  /* 0x0000000611107223 */ /* 0x000fe20000000013 */
[C---:B0-----:R-:W-:Y:S01]  /*0d00*/  FFMA R28, R18.reuse, R7, R28 ;  /* 0x00000007121c7223 */ /* 0x041fe2000000001c */
[----:B------:R-:W-:Y:S01]  /*0d10*/  LDS R17, [R0+0x49c] ;  /* 0x00049c0000117984 */ /* 0x000fe20000000800 */
[----:B---3--:R-:W-:-:S03]  /*0d20*/  FFMA R26, R18, R8, R26 ;  /* 0x00000008121a7223 */ /* 0x008fc6000000001a */
[----:B------:R-:W0:Y:S01]  /*0d30*/  LDS.128 R4, [R2+0x900] ;  /* 0x0009000002047984 */ /* 0x000e220000000c00 */
[C---:B------:R-:W-:Y:S01]  /*0d40*/  FFMA R19, R18.reuse, R9, R20 ;  /* 0x0000000912137223 */ /* 0x040fe20000000014 */
[C---:B------:R-:W-:Y:S01]  /*0d50*/  FFMA R21, R18.reuse, R10, R21 ;  /* 0x0000000a12157223 */ /* 0x040fe20000000015 */
[C---:B------:R-:W-:Y:S02]  /*0d60*/  FFMA R29, R18.reuse, R11, R23 ;  /* 0x0000000b121d7223 */ /* 0x040fe40000000017 */
[----:B------:R-:W2:Y:S01]  /*0d70*/  LDS.128 R8, [R2+0x910] ;  /* 0x0009100002087984 */ /* 0x000ea20000000c00 */
[C---:B-1----:R-:W-:Y:S01]  /*0d80*/  FFMA R20, R18.reuse, R12, R27 ;  /* 0x0000000c12147223 */ /* 0x042fe2000000001b */
[C---:B------:R-:W-:Y:S01]  /*0d90*/  FFMA R23, R18.reuse, R13, R22 ;  /* 0x0000000d12177223 */ /* 0x040fe20000000016 */
[C---:B------:R-:W-:Y:S01]  /*0da0*/  FFMA R22, R18.reuse, R14, R25 ;  /* 0x0000000e12167223 */ /* 0x040fe20000000019 */
[----:B------:R-:W-:Y:S02]  /*0db0*/  FFMA R27, R18, R15, R16 ;  /* 0x0000000f121b7223 */ /* 0x000fe40000000010 */
[----:B------:R-:W1:Y:S01]  /*0dc0*/  LDS.128 R12, [R2+0x920] ;  /* 0x00092000020c7984 */ /* 0x000e620000000c00 */
[C---:B0-----:R-:W-:Y:S01]  /*0dd0*/  FFMA R28, R17.reuse, R4, R28 ;  /* 0x00000004111c7223 */ /* 0x041fe2000000001c */
[C---:B------:R-:W-:Y:S01]  /*0de0*/  FFMA R25, R17.reuse, R5, R26 ;  /* 0x0000000511197223 */ /* 0x040fe2000000001a */
[C---:B------:R-:W-:Y:S01]  /*0df0*/  FFMA R18, R17.reuse, R6, R19 ;  /* 0x0000000611127223 */ /* 0x040fe20000000013 */
[C---:B------:R-:W-:Y:S01]  /*0e00*/  FFMA R21, R17.reuse, R7, R21 ;  /* 0x0000000711157223 */ /* 0x040fe20000000015 */
[----:B------:R-:W0:Y:S01]  /*0e10*/  LDS R16, [R0+0x588] ;  /* 0x0005880000107984 */ /* 0x000e220000000800 */
[C---:B--2---:R-:W-:Y:S01]  /*0e20*/  FFMA R26, R17.reuse, R8, R29 ;  /* 0x00000008111a7223 */ /* 0x044fe2000000001d */
[C---:B------:R-:W-:Y:S01]  /*0e30*/  FFMA R29, R17.reuse, R9, R20 ;  /* 0x00000009111d7223 */ /* 0x040fe20000000014 */
[C---:B------:R-:W-:Y:S01]  /*0e40*/  FFMA R20, R17.reuse, R10, R23 ;  /* 0x0000000a11147223 */ /* 0x040fe20000000017 */
[----:B------:R-:W2:Y:S01]  /*0e50*/  LDS.128 R4, [R2+0x930] ;  /* 0x0009300002047984 */ /* 0x000ea20000000c00 */
[----:B------:R-:W3:Y:S01]  /*0e60*/  LDC R23, c[0x0][0x3a8] ;  /* 0x0000ea00ff177b82 */ /* 0x000ee20000000800 */
[----:B------:R-:W-:-:S02]  /*0e70*/  FFMA R19, R17, R11, R22 ;  /* 0x0000000b11137223 */ /* 0x000fc40000000016 */
[----:B------:R-:W4:Y:S01]  /*0e80*/  LDS.128 R8, [R2+0x940] ;  /* 0x0009400002087984 */ /* 0x000f220000000c00 */
[----:B---3--:R-:W-:Y:S02]  /*0e90*/  IMAD R24, R24, 0x1f8, R23 ;  /* 0x000001f818187824 */ /* 0x008fe400078e0217 */
[----:B-1----:R-:W-:-:S03]  /*0ea0*/  FFMA R22, R17, R12, R27 ;  /* 0x0000000c11167223 */ /* 0x002fc6000000001b */
[----:B------:R-:W-:Y:S01]  /*0eb0*/  IADD3 R24, P0, PT, R24, R3, RZ ;  /* 0x0000000318187210 */ /* 0x000fe20007f1e0ff */
[----:B------:R-:W1:Y:S03]  /*0ec0*/  LDS R17, [R0+0x674] ;  /* 0x0006740000117984 */ /* 0x000e660000000800 */
[----:B------:R-:W-:Y:S01]  /*0ed0*/  IADD3.X R3, PT, PT, RZ, RZ, RZ, P0, !PT ;  /* 0x000000ffff037210 */ /* 0x000fe200007fe4ff */
[----:B0-----:R-:W-:Y:S01]  /*0ee0*/  FFMA R28, R13, R16, R28 ;  /* 0x000000100d1c7223 */ /* 0x001fe2000000001c */
[C---:B------:R-:W-:Y:S01]  /*0ef0*/  FFMA R25, R16.reuse, R14, R25 ;  /* 0x0000000e10197223 */ /* 0x040fe20000000019 */
[----:B------:R-:W-:Y:S01]  /*0f00*/  FFMA R18, R16, R15, R18 ;  /* 0x0000000f10127223 */ /* 0x000fe20000000012 */
[----:B------:R-:W-:Y:S01]  /*0f10*/  LEA R30, P0, R24, UR6, 0x2 ;  /* 0x00000006181e7c11 */ /* 0x000fe2000f8010ff */
[C---:B--2---:R-:W-:Y:S01]  /*0f20*/  FFMA R27, R16.reuse, R5, R26 ;  /* 0x00000005101b7223 */ /* 0x044fe2000000001a */
[C---:B------:R-:W-:Y:S01]  /*0f30*/  FFMA R21, R16.reuse, R4, R21 ;  /* 0x0000000410157223 */ /* 0x040fe20000000015 */
[C---:B------:R-:W-:Y:S01]  /*0f40*/  FFMA R26, R16.reuse, R6, R29 ;  /* 0x00000006101a7223 */ /* 0x040fe2000000001d */
[----:B------:R-:W0:Y:S01]  /*0f50*/  LDS.128 R12, [R2+0x950] ;  /* 0x00095000020c7984 */ /* 0x000e220000000c00 */
[----:B------:R-:W-:Y:S01]  /*0f60*/  FFMA R23, R16, R7, R20 ;  /* 0x0000000710177223 */ /* 0x000fe20000000014 */
[----:B------:R-:W-:Y:S01]  /*0f70*/  LEA.HI.X R31, R24, UR7, R3, 0x2, P0 ;  /* 0x00000007181f7c11 */ /* 0x000fe200080f1403 */
[C---:B----4-:R-:W-:Y:S01]  /*0f80*/  FFMA R8, R16.reuse, R8, R19 ;  /* 0x0000000810087223 */ /* 0x050fe20000000013 */
[----:B------:R-:W2:Y:S01]  /*0f90*/  LDS.128 R4, [R2+0x960] ;  /* 0x0009600002047984 */ /* 0x000ea20000000c00 */
[----:B------:R-:W-:-:S03]  /*0fa0*/  FFMA R9, R16, R9, R22 ;  /* 0x0000000910097223 */ /* 0x000fc60000000016 */
[----:B------:R-:W3:Y:S04]  /*0fb0*/  LDG.E R3, desc[UR4][R30.64] ;  /* 0x000000041e037981 */ /* 0x000ee8000c1e1900 */
[----:B------:R-:W4:Y:S04]  /*0fc0*/  LDG.E R16, desc[UR4][R30.64+0x2a0] ;  /* 0x0002a0041e107981 */ /* 0x000f28000c1e1900 */
[----:B------:R-:W5:Y:S04]  /*0fd0*/  LDG.E R24, desc[UR4][R30.64+0x460] ;  /* 0x000460041e187981 */ /* 0x000f68000c1e1900 */
[----:B------:R-:W5:Y:S01]  /*0fe0*/  LDG.E R22, desc[UR4][R30.64+0x620] ;  /* 0x000620041e167981 */ /* 0x000f62000c1e1900 */
[C---:B-1----:R-:W-:Y:S01]  /*0ff0*/  FFMA R28, R17.reuse, R10, R28 ;  /* 0x0000000a111c7223 */ /* 0x042fe2000000001c */
[----:B------:R-:W-:-:S02]  /*1000*/  FFMA R25, R17, R11, R25 ;  /* 0x0000000b11197223 */ /* 0x000fc40000000019 */
[----:B------:R-:W5:Y:S04]  /*1010*/  LDG.E R10, desc[UR4][R30.64+0x1c0] ;  /* 0x0001c0041e0a7981 */ /* 0x000f68000c1e1900 */
[----:B------:R-:W5:Y:S01]  /*1020*/  LDG.E R11, desc[UR4][R30.64+0xe0] ;  /* 0x0000e0041e0b7981 */ /* 0x000f62000c1e1900 */
[C---:B0-----:R-:W-:Y:S01]  /*1030*/  FFMA R19, R17.reuse, R15, R26 ;  /* 0x0000000f11137223 */ /* 0x041fe2000000001a */
[C---:B------:R-:W-:Y:S01]  /*1040*/  FFMA R12, R17.reuse, R12, R18 ;  /* 0x0000000c110c7223 */ /* 0x040fe20000000012 */
[C---:B------:R-:W-:Y:S01]  /*1050*/  FFMA R13, R17.reuse, R13, R21 ;  /* 0x0000000d110d7223 */ /* 0x040fe20000000015 */
[----:B------:R-:W5:Y:S01]  /*1060*/  LDG.E R18, desc[UR4][R30.64+0x380] ;  /* 0x000380041e127981 */ /* 0x000f62000c1e1900 */
[----:B--2---:R-:W-:-:S03]  /*1070*/  FFMA R26, R17, R4, R23 ;  /* 0x00000004111a7223 */ /* 0x004fc60000000017 */
[----:B------:R-:W2:Y:S04]  /*1080*/  LDG.E R23, desc[UR4][R30.64+0x540] ;  /* 0x000540041e177981 */ /* 0x000ea8000c1e1900 */
[----:B------:R-:W2:Y:S01]  /*1090*/  LDG.E R21, desc[UR4][R30.64+0x700] ;  /* 0x000700041e157981 */ /* 0x000ea2000c1e1900 */
[----:B------:R-:W-:-:S03]  /*10a0*/  FFMA R20, R17, R14, R27 ;  /* 0x0000000e11147223 */ /* 0x000fc6000000001b */
[----:B------:R-:W0:Y:S01]  /*10b0*/  LDS R27, [R0+0x760] ;  /* 0x00076000001b7984 */ /* 0x000e220000000800 */
[C---:B------:R-:W-:Y:S01]  /*10c0*/  FFMA R29, R17.reuse, R5, R8 ;  /* 0x00000005111d7223 */ /* 0x040fe20000000008 */
[----:B------:R-:W-:Y:S01]  /*10d0*/  FFMA R8, R17, R6, R9 ;  /* 0x0000000611087223 */ /* 0x000fe20000000009 */
[C---:B0-----:R-:W-:Y:S02]  /*10e0*/  FFMA R28, R27.reuse, R7, R28 ;  /* 0x000000071b1c7223 */ /* 0x041fe4000000001c */
[----:B------:R-:W0:Y:S02]  /*10f0*/  LDS.128 R4, [R2+0x970] ;  /* 0x0009700002047984 */ /* 0x000e240000000c00 */
[C---:B0-----:R-:W-:Y:S01]  /*1100*/  FFMA R5, R27.reuse, R5, R12 ;  /* 0x000000051b057223 */ /* 0x041fe2000000000c */
[C---:B------:R-:W-:Y:S02]  /*1110*/  FFMA R9, R27.reuse, R6, R13 ;  /* 0x000000061b097223 */ /* 0x040fe4000000000d */
[----:B------:R-:W0:Y:S01]  /*1120*/  LDS.128 R12, [R2+0x980] ;  /* 0x00098000020c7984 */ /* 0x000e220000000c00 */
[C---:B------:R-:W-:Y:S01]  /*1130*/  FFMA R4, R27.reuse, R4, R25 ;  /* 0x000000041b047223 */ /* 0x040fe20000000019 */
[C---:B------:R-:W-:Y:S01]  /*1140*/  FFMA R7, R27.reuse, R7, R20 ;  /* 0x000000071b077223 */ /* 0x040fe20000000014 */
[C---:B0-----:R-:W-:Y:S01]  /*1150*/  FFMA R19, R27.reuse, R12, R19 ;  /* 0x0000000c1b137223 */ /* 0x041fe20000000013 */
[C---:B------:R-:W-:Y:S01]  /*1160*/  FFMA R26, R27.reuse, R13, R26 ;  /* 0x0000000d1b1a7223 */ /* 0x040fe2000000001a */
[C---:B------:R-:W-:Y:S01]  /*1170*/  FFMA R29, R27.reuse, R14, R29 ;  /* 0x0000000e1b1d7223 */ /* 0x040fe2000000001d */
[----:B------:R-:W-:Y:S01]  /*1180*/  FFMA R8, R27, R15, R8 ;  /* 0x0000000f1b087223 */ /* 0x000fe20000000008 */
[----:B---3--:R-:W-:Y:S01]  /*1190*/  FADD R3, R28, R3 ;  /* 0x000000031c037221 */ /* 0x008fe20000000000 */
[----:B----4-:R-:W-:Y:S01]  /*11a0*/  FADD R9, R9, R16 ;  /* 0x0000001009097221 */ /* 0x010fe20000000000 */
[----:B-----5:R-:W-:Y:S01]  /*11b0*/  FADD R19, R19, R24 ;  /* 0x0000001813137221 */ /* 0x020fe20000000000 */
[----:B------:R-:W-:-:S02]  /*11c0*/  FADD R29, R29, R22 ;  /* 0x000000161d1d7221 */ /* 0x000fc40000000000 */
[----:B------:R-:W-:Y:S04]  /*11d0*/  STG.E desc[UR4][R30.64], R3 ;  /* 0x000000031e007986 */ /* 0x000fe8000c101904 */
[----:B------:R-:W-:Y:S01]  /*11e0*/  STG.E desc[UR4][R30.64+0x2a0], R9 ;  /* 0x0002a0091e007986 */ /* 0x000fe2000c101904 */
[----:B------:R-:W-:Y:S01]  /*11f0*/  FADD R5, R5, R10 ;  /* 0x0000000a05057221 */ /* 0x000fe20000000000 */
[----:B------:R-:W-:-:S04]  /*1200*/  FADD R11, R4, R11 ;  /* 0x0000000b040b7221 */ /* 0x000fc80000000000 */
[----:B------:R-:W-:Y:S01]  /*1210*/  STG.E desc[UR4][R30.64+0x1c0], R5 ;  /* 0x0001c0051e007986 */ /* 0x000fe2000c101904 */
[----:B------:R-:W-:Y:S01]  /*1220*/  FADD R7, R7, R18 ;  /* 0x0000001207077221 */ /* 0x000fe20000000000 */
[----:B--2---:R-:W-:Y:S01]  /*1230*/  FADD R23, R26, R23 ;  /* 0x000000171a177221 */ /* 0x004fe20000000000 */
[----:B------:R-:W-:Y:S01]  /*1240*/  FADD R21, R8, R21 ;  /* 0x0000001508157221 */ /* 0x000fe20000000000 */
[----:B------:R-:W-:Y:S04]  /*1250*/  STG.E desc[UR4][R30.64+0xe0], R11 ;  /* 0x0000e00b1e007986 */ /* 0x000fe8000c101904 */
[----:B------:R-:W-:Y:S04]  /*1260*/  STG.E desc[UR4][R30.64+0x380], R7 ;  /* 0x000380071e007986 */ /* 0x000fe8000c101904 */
[----:B------:R-:W-:Y:S04]  /*1270*/  STG.E desc[UR4][R30.64+0x460], R19 ;  /* 0x000460131e007986 */ /* 0x000fe8000c101904 */
[----:B------:R-:W-:Y:S04]  /*1280*/  STG.E desc[UR4][R30.64+0x540], R23 ;  /* 0x000540171e007986 */ /* 0x000fe8000c101904 */
[----:B------:R-:W-:Y:S04]  /*1290*/  STG.E desc[UR4][R30.64+0x620], R29 ;  /* 0x0006201d1e007986 */ /* 0x000fe8000c101904 */
[----:B------:R-:W-:Y:S01]  /*12a0*/  STG.E desc[UR4][R30.64+0x700], R21 ;  /* 0x000700151e007986 */ /* 0x000fe2000c101904 */
[----:B------:R-:W-:Y:S05]  /*12b0*/  EXIT ;  /* 0x000000000000794d */ /* 0x000fea0003800000 */
.L_x_5:
        /* <DEDUP_REMOVED lines=12> */
.L_x_7:


//--------------------- .nv.shared._Z69kernel_sgemm_T_T_m9_n9_k56_lda9_ldb9_ldc56_alpha_1_beta_1_sss_6452745PKfiS0_iPfijPj --------------------------
	.section	.nv.shared._Z69kernel_sgemm_T_T_m9_n9_k56_lda9_ldb9_ldc56_alpha_1_beta_1_sss_6452745PKfiS0_iPfijPj,"aw",@nobits
	.sectionflags	@""
	.align	8
.nv.shared._Z69kernel_sgemm_T_T_m9_n9_k56_lda9_ldb9_ldc56_alpha_1_beta_1_sss_6452745PKfiS0_iPfijPj:
	.zero		3184


//--------------------- .nv.shared.reserved.0     --------------------------
	.section	.nv.shared.reserved.0,"aw",@nobits
	.weak		__nv_reservedSMEM_offset_0_alias
	.size		__nv_reservedSMEM_offset_0_alias, 0, 64
	.other		__nv_reservedSMEM_offset_0_alias,@"STO_CUDA_RESERVED_SHARED STV_DEFAULT"
__nv_reservedSMEM_offset_0_alias:
	.zero		0
	.zero		64


//--------------------- .nv.shared._Z69kernel_sgemm_T_T_m9_n9_k56_lda9_ldb9_ldc56_alpha_1_beta_1_sss_0b51dc0PKfiS0_iPfijPj --------------------------
	.section	.nv.shared._Z69kernel_sgemm_T_T_m9_n9_k56_lda9_ldb9_ldc56_alpha_1_beta_1_sss_0b51dc0PKfiS0_iPfijPj,"aw",@nobits
	.sectionflags	@""
	.align	8
.nv.shared._Z69kernel_sgemm_T_T_m9_n9_k56_lda9_ldb9_ldc56_alpha_1_beta_1_sss_0b51dc0PKfiS0_iPfijPj:
	.zero		3472


//--------------------- .nv.constant0._Z69kernel_sgemm_T_T_m9_n9_k56_lda9_ldb9_ldc56_alpha_1_beta_1_sss_6452745PKfiS0_iPfijPj --------------------------
	.section	.nv.constant0._Z69kernel_sgemm_T_T_m9_n9_k56_lda9_ldb9_ldc56_alpha_1_beta_1_sss_6452745PKfiS0_iPfijPj,"a",@progbits
	.sectionflags	@""
	.align	4
.nv.constant0._Z69kernel_sgemm_T_T_m9_n9_k56_lda9_ldb9_ldc56_alpha_1_beta_1_sss_6452745PKfiS0_iPfijPj:
	.zero		952


//--------------------- .nv.constant0._Z69kernel_sgemm_T_T_m9_n9_k56_lda9_ldb9_ldc56_alpha_1_beta_1_sss_0b51dc0PKfiS0_iPfijPj --------------------------
	.section	.nv.constant0._Z69kernel_sgemm_T_T_m9_n9_k56_lda9_ldb9_ldc56_alpha_1_beta_1_sss_0b51dc0PKfiS0_iPfijPj,"a",@progbits
	.sectionflags	@""
	.align	4
.nv.constant0._Z69kernel_sgemm_T_T_m9_n9_k56_lda9_ldb9_ldc56_alpha_1_beta_1_sss_0b51dc0PKfiS0_iPfijPj:
	.zero		952


//--------------------- SYMBOLS --------------------------

	.type		.nv.reservedSmem.offset0,@object
	.size		.nv.reservedSmem.offset0,0x4
	.type		.nv.reservedSmem.cap,@object
	.size		.nv.reservedSmem.cap,0x4
